//
// Generated by NVIDIA NVVM Compiler
//
// Compiler Build ID: CL-36424714
// Cuda compilation tools, release 13.0, V13.0.88
// Based on NVVM 20.0.0
//

.version 9.0
.target sm_100
.address_size 64

	// .globl	_Z20mySGemvKernel_Stage4I6__half6paramsILi1ELi128ELi8ELi4ELi4EEEvPKT_S5_PS3_mmm

.visible .entry _Z20mySGemvKernel_Stage4I6__half6paramsILi1ELi128ELi8ELi4ELi4EEEvPKT_S5_PS3_mmm(
	.param .u64 .ptr .align 1 _Z20mySGemvKernel_Stage4I6__half6paramsILi1ELi128ELi8ELi4ELi4EEEvPKT_S5_PS3_mmm_param_0,
	.param .u64 .ptr .align 1 _Z20mySGemvKernel_Stage4I6__half6paramsILi1ELi128ELi8ELi4ELi4EEEvPKT_S5_PS3_mmm_param_1,
	.param .u64 .ptr .align 1 _Z20mySGemvKernel_Stage4I6__half6paramsILi1ELi128ELi8ELi4ELi4EEEvPKT_S5_PS3_mmm_param_2,
	.param .u64 _Z20mySGemvKernel_Stage4I6__half6paramsILi1ELi128ELi8ELi4ELi4EEEvPKT_S5_PS3_mmm_param_3,
	.param .u64 _Z20mySGemvKernel_Stage4I6__half6paramsILi1ELi128ELi8ELi4ELi4EEEvPKT_S5_PS3_mmm_param_4,
	.param .u64 _Z20mySGemvKernel_Stage4I6__half6paramsILi1ELi128ELi8ELi4ELi4EEEvPKT_S5_PS3_mmm_param_5
)
{
	.reg .pred 	%p<8>;
	.reg .b16 	%rs<517>;
	.reg .b32 	%r<345>;
	.reg .b64 	%rd<89>;
	.reg .b64 	%fd<2>;

	ld.param.u64 	%rd28, [_Z20mySGemvKernel_Stage4I6__half6paramsILi1ELi128ELi8ELi4ELi4EEEvPKT_S5_PS3_mmm_param_0];
	ld.param.u64 	%rd29, [_Z20mySGemvKernel_Stage4I6__half6paramsILi1ELi128ELi8ELi4ELi4EEEvPKT_S5_PS3_mmm_param_1];
	ld.param.u64 	%rd32, [_Z20mySGemvKernel_Stage4I6__half6paramsILi1ELi128ELi8ELi4ELi4EEEvPKT_S5_PS3_mmm_param_5];
	mov.u32 	%r81, %nctaid.y;
	cvt.u64.u32 	%rd1, %r81;
	and.b64  	%rd33, %rd32, -4294967296;
	setp.ne.s64 	%p1, %rd33, 0;
	@%p1 bra 	$L__BB0_2;
	cvt.u32.u64 	%r82, %rd1;
	cvt.u32.u64 	%r83, %rd32;
	div.u32 	%r84, %r83, %r82;
	cvt.u64.u32 	%rd82, %r84;
	bra.uni 	$L__BB0_3;
$L__BB0_2:
	div.u64 	%rd82, %rd32, %rd1;
$L__BB0_3:
	mov.u32 	%r85, %tid.x;
	and.b32  	%r86, %r85, 31;
	cvt.u64.u32 	%rd34, %r86;
	mov.f64 	%fd1, 0d0000000000000000;
	// begin inline asm
	{  cvt.rn.f16.f64 %rs516, %fd1;}

	// end inline asm
	and.b64  	%rd5, %rd34, 7;
	mov.u32 	%r87, %ctaid.z;
	cvt.u64.u32 	%rd6, %r87;
	mul.lo.s64 	%rd7, %rd32, %rd6;
	mov.u32 	%r88, %ctaid.y;
	cvt.u64.u32 	%rd35, %r88;
	mul.lo.s64 	%rd8, %rd82, %rd35;
	shr.u32 	%r89, %r85, 3;
	and.b32  	%r90, %r89, 124;
	cvt.u64.u32 	%rd36, %r90;
	mov.u32 	%r91, %ctaid.x;
	mul.wide.u32 	%rd37, %r91, 16;
	add.s64 	%rd38, %rd37, %rd36;
	shr.u64 	%rd39, %rd34, 3;
	or.b64  	%rd9, %rd38, %rd39;
	mul.lo.s64 	%rd10, %rd32, %rd9;
	setp.lt.u64 	%p2, %rd82, 128;
	@%p2 bra 	$L__BB0_10;
	shr.u64 	%rd11, %rd82, 7;
	and.b64  	%rd86, %rd11, 3;
	setp.lt.u64 	%p3, %rd82, 512;
	mov.b64 	%rd85, 0;
	@%p3 bra 	$L__BB0_7;
	and.b64  	%rd85, %rd11, 144115188075855868;
	shl.b64 	%rd41, %rd8, 1;
	shl.b64 	%rd42, %rd5, 4;
	add.s64 	%rd83, %rd41, %rd42;
	mov.u64 	%rd84, %rd85;
$L__BB0_6:
	shl.b64 	%rd59, %rd10, 1;
	add.s64 	%rd60, %rd28, %rd59;
	add.s64 	%rd43, %rd60, %rd83;
	mov.b32 	%r233, 1;
	// begin inline asm
	{
  .reg .pred p;
  setp.ne.b32 p, %r233, 0;
  mov.b32 %r94, %r320;
  mov.b32 %r95, %r319;
  mov.b32 %r96, %r318;
  mov.b32 %r97, %r317;
  @p ld.global.lu.v4.u32 {%r94, %r95, %r96, %r97}, [%rd43];
}

	// end inline asm
	shl.b64 	%rd61, %rd7, 1;
	add.s64 	%rd62, %rd29, %rd61;
	add.s64 	%rd44, %rd62, %rd83;
	// begin inline asm
	{
  .reg .pred p;
  setp.ne.b32 p, %r233, 0;
  mov.b32 %r103, %r328;
  mov.b32 %r104, %r327;
  mov.b32 %r105, %r326;
  mov.b32 %r106, %r325;
  @p ld.global.v4.u32 {%r103, %r104, %r105, %r106}, [%rd44];
}

	// end inline asm
	add.s64 	%rd45, %rd43, 128;
	// begin inline asm
	{
  .reg .pred p;
  setp.ne.b32 p, %r233, 0;
  mov.b32 %r112, %r316;
  mov.b32 %r113, %r315;
  mov.b32 %r114, %r314;
  mov.b32 %r115, %r313;
  @p ld.global.lu.v4.u32 {%r112, %r113, %r114, %r115}, [%rd45];
}

	// end inline asm
	add.s64 	%rd46, %rd44, 128;
	// begin inline asm
	{
  .reg .pred p;
  setp.ne.b32 p, %r233, 0;
  mov.b32 %r121, %r324;
  mov.b32 %r122, %r323;
  mov.b32 %r123, %r322;
  mov.b32 %r124, %r321;
  @p ld.global.v4.u32 {%r121, %r122, %r123, %r124}, [%rd46];
}

	// end inline asm
	mov.b32 	{%rs13, %rs19}, %r94;
	mov.b32 	{%rs14, %rs20}, %r103;
	// begin inline asm
	{mul.f16 %rs12,%rs13,%rs14;
}
	// end inline asm
	// begin inline asm
	{add.f16 %rs15,%rs516,%rs12;
}
	// end inline asm
	// begin inline asm
	{mul.f16 %rs18,%rs19,%rs20;
}
	// end inline asm
	// begin inline asm
	{add.f16 %rs21,%rs15,%rs18;
}
	// end inline asm
	mov.b32 	{%rs25, %rs31}, %r95;
	mov.b32 	{%rs26, %rs32}, %r104;
	// begin inline asm
	{mul.f16 %rs24,%rs25,%rs26;
}
	// end inline asm
	// begin inline asm
	{add.f16 %rs27,%rs21,%rs24;
}
	// end inline asm
	// begin inline asm
	{mul.f16 %rs30,%rs31,%rs32;
}
	// end inline asm
	// begin inline asm
	{add.f16 %rs33,%rs27,%rs30;
}
	// end inline asm
	mov.b32 	{%rs37, %rs43}, %r96;
	mov.b32 	{%rs38, %rs44}, %r105;
	// begin inline asm
	{mul.f16 %rs36,%rs37,%rs38;
}
	// end inline asm
	// begin inline asm
	{add.f16 %rs39,%rs33,%rs36;
}
	// end inline asm
	// begin inline asm
	{mul.f16 %rs42,%rs43,%rs44;
}
	// end inline asm
	// begin inline asm
	{add.f16 %rs45,%rs39,%rs42;
}
	// end inline asm
	mov.b32 	{%rs49, %rs55}, %r97;
	mov.b32 	{%rs50, %rs56}, %r106;
	// begin inline asm
	{mul.f16 %rs48,%rs49,%rs50;
}
	// end inline asm
	// begin inline asm
	{add.f16 %rs51,%rs45,%rs48;
}
	// end inline asm
	// begin inline asm
	{mul.f16 %rs54,%rs55,%rs56;
}
	// end inline asm
	// begin inline asm
	{add.f16 %rs57,%rs51,%rs54;
}
	// end inline asm
	mov.b32 	{%rs61, %rs67}, %r112;
	mov.b32 	{%rs62, %rs68}, %r121;
	// begin inline asm
	{mul.f16 %rs60,%rs61,%rs62;
}
	// end inline asm
	// begin inline asm
	{add.f16 %rs63,%rs57,%rs60;
}
	// end inline asm
	// begin inline asm
	{mul.f16 %rs66,%rs67,%rs68;
}
	// end inline asm
	// begin inline asm
	{add.f16 %rs69,%rs63,%rs66;
}
	// end inline asm
	mov.b32 	{%rs73, %rs79}, %r113;
	mov.b32 	{%rs74, %rs80}, %r122;
	// begin inline asm
	{mul.f16 %rs72,%rs73,%rs74;
}
	// end inline asm
	// begin inline asm
	{add.f16 %rs75,%rs69,%rs72;
}
	// end inline asm
	// begin inline asm
	{mul.f16 %rs78,%rs79,%rs80;
}
	// end inline asm
	// begin inline asm
	{add.f16 %rs81,%rs75,%rs78;
}
	// end inline asm
	mov.b32 	{%rs85, %rs91}, %r114;
	mov.b32 	{%rs86, %rs92}, %r123;
	// begin inline asm
	{mul.f16 %rs84,%rs85,%rs86;
}
	// end inline asm
	// begin inline asm
	{add.f16 %rs87,%rs81,%rs84;
}
	// end inline asm
	// begin inline asm
	{mul.f16 %rs90,%rs91,%rs92;
}
	// end inline asm
	// begin inline asm
	{add.f16 %rs93,%rs87,%rs90;
}
	// end inline asm
	mov.b32 	{%rs97, %rs103}, %r115;
	mov.b32 	{%rs98, %rs104}, %r124;
	// begin inline asm
	{mul.f16 %rs96,%rs97,%rs98;
}
	// end inline asm
	// begin inline asm
	{add.f16 %rs99,%rs93,%rs96;
}
	// end inline asm
	// begin inline asm
	{mul.f16 %rs102,%rs103,%rs104;
}
	// end inline asm
	// begin inline asm
	{add.f16 %rs105,%rs99,%rs102;
}
	// end inline asm
	add.s64 	%rd47, %rd43, 256;
	// begin inline asm
	{
  .reg .pred p;
  setp.ne.b32 p, %r233, 0;
  mov.b32 %r130, %r94;
  mov.b32 %r131, %r95;
  mov.b32 %r132, %r96;
  mov.b32 %r133, %r97;
  @p ld.global.lu.v4.u32 {%r130, %r131, %r132, %r133}, [%rd47];
}

	// end inline asm
	add.s64 	%rd48, %rd44, 256;
	// begin inline asm
	{
  .reg .pred p;
  setp.ne.b32 p, %r233, 0;
  mov.b32 %r139, %r103;
  mov.b32 %r140, %r104;
  mov.b32 %r141, %r105;
  mov.b32 %r142, %r106;
  @p ld.global.v4.u32 {%r139, %r140, %r141, %r142}, [%rd48];
}

	// end inline asm
	add.s64 	%rd49, %rd43, 384;
	// begin inline asm
	{
  .reg .pred p;
  setp.ne.b32 p, %r233, 0;
  mov.b32 %r148, %r112;
  mov.b32 %r149, %r113;
  mov.b32 %r150, %r114;
  mov.b32 %r151, %r115;
  @p ld.global.lu.v4.u32 {%r148, %r149, %r150, %r151}, [%rd49];
}

	// end inline asm
	add.s64 	%rd50, %rd44, 384;
	// begin inline asm
	{
  .reg .pred p;
  setp.ne.b32 p, %r233, 0;
  mov.b32 %r157, %r121;
  mov.b32 %r158, %r122;
  mov.b32 %r159, %r123;
  mov.b32 %r160, %r124;
  @p ld.global.v4.u32 {%r157, %r158, %r159, %r160}, [%rd50];
}

	// end inline asm
	mov.b32 	{%rs109, %rs115}, %r130;
	mov.b32 	{%rs110, %rs116}, %r139;
	// begin inline asm
	{mul.f16 %rs108,%rs109,%rs110;
}
	// end inline asm
	// begin inline asm
	{add.f16 %rs111,%rs105,%rs108;
}
	// end inline asm
	// begin inline asm
	{mul.f16 %rs114,%rs115,%rs116;
}
	// end inline asm
	// begin inline asm
	{add.f16 %rs117,%rs111,%rs114;
}
	// end inline asm
	mov.b32 	{%rs121, %rs127}, %r131;
	mov.b32 	{%rs122, %rs128}, %r140;
	// begin inline asm
	{mul.f16 %rs120,%rs121,%rs122;
}
	// end inline asm
	// begin inline asm
	{add.f16 %rs123,%rs117,%rs120;
}
	// end inline asm
	// begin inline asm
	{mul.f16 %rs126,%rs127,%rs128;
}
	// end inline asm
	// begin inline asm
	{add.f16 %rs129,%rs123,%rs126;
}
	// end inline asm
	mov.b32 	{%rs133, %rs139}, %r132;
	mov.b32 	{%rs134, %rs140}, %r141;
	// begin inline asm
	{mul.f16 %rs132,%rs133,%rs134;
}
	// end inline asm
	// begin inline asm
	{add.f16 %rs135,%rs129,%rs132;
}
	// end inline asm
	// begin inline asm
	{mul.f16 %rs138,%rs139,%rs140;
}
	// end inline asm
	// begin inline asm
	{add.f16 %rs141,%rs135,%rs138;
}
	// end inline asm
	mov.b32 	{%rs145, %rs151}, %r133;
	mov.b32 	{%rs146, %rs152}, %r142;
	// begin inline asm
	{mul.f16 %rs144,%rs145,%rs146;
}
	// end inline asm
	// begin inline asm
	{add.f16 %rs147,%rs141,%rs144;
}
	// end inline asm
	// begin inline asm
	{mul.f16 %rs150,%rs151,%rs152;
}
	// end inline asm
	// begin inline asm
	{add.f16 %rs153,%rs147,%rs150;
}
	// end inline asm
	mov.b32 	{%rs157, %rs163}, %r148;
	mov.b32 	{%rs158, %rs164}, %r157;
	// begin inline asm
	{mul.f16 %rs156,%rs157,%rs158;
}
	// end inline asm
	// begin inline asm
	{add.f16 %rs159,%rs153,%rs156;
}
	// end inline asm
	// begin inline asm
	{mul.f16 %rs162,%rs163,%rs164;
}
	// end inline asm
	// begin inline asm
	{add.f16 %rs165,%rs159,%rs162;
}
	// end inline asm
	mov.b32 	{%rs169, %rs175}, %r149;
	mov.b32 	{%rs170, %rs176}, %r158;
	// begin inline asm
	{mul.f16 %rs168,%rs169,%rs170;
}
	// end inline asm
	// begin inline asm
	{add.f16 %rs171,%rs165,%rs168;
}
	// end inline asm
	// begin inline asm
	{mul.f16 %rs174,%rs175,%rs176;
}
	// end inline asm
	// begin inline asm
	{add.f16 %rs177,%rs171,%rs174;
}
	// end inline asm
	mov.b32 	{%rs181, %rs187}, %r150;
	mov.b32 	{%rs182, %rs188}, %r159;
	// begin inline asm
	{mul.f16 %rs180,%rs181,%rs182;
}
	// end inline asm
	// begin inline asm
	{add.f16 %rs183,%rs177,%rs180;
}
	// end inline asm
	// begin inline asm
	{mul.f16 %rs186,%rs187,%rs188;
}
	// end inline asm
	// begin inline asm
	{add.f16 %rs189,%rs183,%rs186;
}
	// end inline asm
	mov.b32 	{%rs193, %rs199}, %r151;
	mov.b32 	{%rs194, %rs200}, %r160;
	// begin inline asm
	{mul.f16 %rs192,%rs193,%rs194;
}
	// end inline asm
	// begin inline asm
	{add.f16 %rs195,%rs189,%rs192;
}
	// end inline asm
	// begin inline asm
	{mul.f16 %rs198,%rs199,%rs200;
}
	// end inline asm
	// begin inline asm
	{add.f16 %rs201,%rs195,%rs198;
}
	// end inline asm
	add.s64 	%rd51, %rd43, 512;
	// begin inline asm
	{
  .reg .pred p;
  setp.ne.b32 p, %r233, 0;
  mov.b32 %r166, %r130;
  mov.b32 %r167, %r131;
  mov.b32 %r168, %r132;
  mov.b32 %r169, %r133;
  @p ld.global.lu.v4.u32 {%r166, %r167, %r168, %r169}, [%rd51];
}

	// end inline asm
	add.s64 	%rd52, %rd44, 512;
	// begin inline asm
	{
  .reg .pred p;
  setp.ne.b32 p, %r233, 0;
  mov.b32 %r175, %r139;
  mov.b32 %r176, %r140;
  mov.b32 %r177, %r141;
  mov.b32 %r178, %r142;
  @p ld.global.v4.u32 {%r175, %r176, %r177, %r178}, [%rd52];
}

	// end inline asm
	add.s64 	%rd53, %rd43, 640;
	// begin inline asm
	{
  .reg .pred p;
  setp.ne.b32 p, %r233, 0;
  mov.b32 %r184, %r148;
  mov.b32 %r185, %r149;
  mov.b32 %r186, %r150;
  mov.b32 %r187, %r151;
  @p ld.global.lu.v4.u32 {%r184, %r185, %r186, %r187}, [%rd53];
}

	// end inline asm
	add.s64 	%rd54, %rd44, 640;
	// begin inline asm
	{
  .reg .pred p;
  setp.ne.b32 p, %r233, 0;
  mov.b32 %r193, %r157;
  mov.b32 %r194, %r158;
  mov.b32 %r195, %r159;
  mov.b32 %r196, %r160;
  @p ld.global.v4.u32 {%r193, %r194, %r195, %r196}, [%rd54];
}

	// end inline asm
	mov.b32 	{%rs205, %rs211}, %r166;
	mov.b32 	{%rs206, %rs212}, %r175;
	// begin inline asm
	{mul.f16 %rs204,%rs205,%rs206;
}
	// end inline asm
	// begin inline asm
	{add.f16 %rs207,%rs201,%rs204;
}
	// end inline asm
	// begin inline asm
	{mul.f16 %rs210,%rs211,%rs212;
}
	// end inline asm
	// begin inline asm
	{add.f16 %rs213,%rs207,%rs210;
}
	// end inline asm
	mov.b32 	{%rs217, %rs223}, %r167;
	mov.b32 	{%rs218, %rs224}, %r176;
	// begin inline asm
	{mul.f16 %rs216,%rs217,%rs218;
}
	// end inline asm
	// begin inline asm
	{add.f16 %rs219,%rs213,%rs216;
}
	// end inline asm
	// begin inline asm
	{mul.f16 %rs222,%rs223,%rs224;
}
	// end inline asm
	// begin inline asm
	{add.f16 %rs225,%rs219,%rs222;
}
	// end inline asm
	mov.b32 	{%rs229, %rs235}, %r168;
	mov.b32 	{%rs230, %rs236}, %r177;
	// begin inline asm
	{mul.f16 %rs228,%rs229,%rs230;
}
	// end inline asm
	// begin inline asm
	{add.f16 %rs231,%rs225,%rs228;
}
	// end inline asm
	// begin inline asm
	{mul.f16 %rs234,%rs235,%rs236;
}
	// end inline asm
	// begin inline asm
	{add.f16 %rs237,%rs231,%rs234;
}
	// end inline asm
	mov.b32 	{%rs241, %rs247}, %r169;
	mov.b32 	{%rs242, %rs248}, %r178;
	// begin inline asm
	{mul.f16 %rs240,%rs241,%rs242;
}
	// end inline asm
	// begin inline asm
	{add.f16 %rs243,%rs237,%rs240;
}
	// end inline asm
	// begin inline asm
	{mul.f16 %rs246,%rs247,%rs248;
}
	// end inline asm
	// begin inline asm
	{add.f16 %rs249,%rs243,%rs246;
}
	// end inline asm
	mov.b32 	{%rs253, %rs259}, %r184;
	mov.b32 	{%rs254, %rs260}, %r193;
	// begin inline asm
	{mul.f16 %rs252,%rs253,%rs254;
}
	// end inline asm
	// begin inline asm
	{add.f16 %rs255,%rs249,%rs252;
}
	// end inline asm
	// begin inline asm
	{mul.f16 %rs258,%rs259,%rs260;
}
	// end inline asm
	// begin inline asm
	{add.f16 %rs261,%rs255,%rs258;
}
	// end inline asm
	mov.b32 	{%rs265, %rs271}, %r185;
	mov.b32 	{%rs266, %rs272}, %r194;
	// begin inline asm
	{mul.f16 %rs264,%rs265,%rs266;
}
	// end inline asm
	// begin inline asm
	{add.f16 %rs267,%rs261,%rs264;
}
	// end inline asm
	// begin inline asm
	{mul.f16 %rs270,%rs271,%rs272;
}
	// end inline asm
	// begin inline asm
	{add.f16 %rs273,%rs267,%rs270;
}
	// end inline asm
	mov.b32 	{%rs277, %rs283}, %r186;
	mov.b32 	{%rs278, %rs284}, %r195;
	// begin inline asm
	{mul.f16 %rs276,%rs277,%rs278;
}
	// end inline asm
	// begin inline asm
	{add.f16 %rs279,%rs273,%rs276;
}
	// end inline asm
	// begin inline asm
	{mul.f16 %rs282,%rs283,%rs284;
}
	// end inline asm
	// begin inline asm
	{add.f16 %rs285,%rs279,%rs282;
}
	// end inline asm
	mov.b32 	{%rs289, %rs295}, %r187;
	mov.b32 	{%rs290, %rs296}, %r196;
	// begin inline asm
	{mul.f16 %rs288,%rs289,%rs290;
}
	// end inline asm
	// begin inline asm
	{add.f16 %rs291,%rs285,%rs288;
}
	// end inline asm
	// begin inline asm
	{mul.f16 %rs294,%rs295,%rs296;
}
	// end inline asm
	// begin inline asm
	{add.f16 %rs297,%rs291,%rs294;
}
	// end inline asm
	add.s64 	%rd55, %rd43, 768;
	// begin inline asm
	{
  .reg .pred p;
  setp.ne.b32 p, %r233, 0;
  mov.b32 %r320, %r166;
  mov.b32 %r319, %r167;
  mov.b32 %r318, %r168;
  mov.b32 %r317, %r169;
  @p ld.global.lu.v4.u32 {%r320, %r319, %r318, %r317}, [%rd55];
}

	// end inline asm
	add.s64 	%rd56, %rd44, 768;
	// begin inline asm
	{
  .reg .pred p;
  setp.ne.b32 p, %r233, 0;
  mov.b32 %r328, %r175;
  mov.b32 %r327, %r176;
  mov.b32 %r326, %r177;
  mov.b32 %r325, %r178;
  @p ld.global.v4.u32 {%r328, %r327, %r326, %r325}, [%rd56];
}

	// end inline asm
	add.s64 	%rd57, %rd43, 896;
	// begin inline asm
	{
  .reg .pred p;
  setp.ne.b32 p, %r233, 0;
  mov.b32 %r316, %r184;
  mov.b32 %r315, %r185;
  mov.b32 %r314, %r186;
  mov.b32 %r313, %r187;
  @p ld.global.lu.v4.u32 {%r316, %r315, %r314, %r313}, [%rd57];
}

	// end inline asm
	add.s64 	%rd58, %rd44, 896;
	// begin inline asm
	{
  .reg .pred p;
  setp.ne.b32 p, %r233, 0;
  mov.b32 %r324, %r193;
  mov.b32 %r323, %r194;
  mov.b32 %r322, %r195;
  mov.b32 %r321, %r196;
  @p ld.global.v4.u32 {%r324, %r323, %r322, %r321}, [%rd58];
}

	// end inline asm
	mov.b32 	{%rs301, %rs307}, %r320;
	mov.b32 	{%rs302, %rs308}, %r328;
	// begin inline asm
	{mul.f16 %rs300,%rs301,%rs302;
}
	// end inline asm
	// begin inline asm
	{add.f16 %rs303,%rs297,%rs300;
}
	// end inline asm
	// begin inline asm
	{mul.f16 %rs306,%rs307,%rs308;
}
	// end inline asm
	// begin inline asm
	{add.f16 %rs309,%rs303,%rs306;
}
	// end inline asm
	mov.b32 	{%rs313, %rs319}, %r319;
	mov.b32 	{%rs314, %rs320}, %r327;
	// begin inline asm
	{mul.f16 %rs312,%rs313,%rs314;
}
	// end inline asm
	// begin inline asm
	{add.f16 %rs315,%rs309,%rs312;
}
	// end inline asm
	// begin inline asm
	{mul.f16 %rs318,%rs319,%rs320;
}
	// end inline asm
	// begin inline asm
	{add.f16 %rs321,%rs315,%rs318;
}
	// end inline asm
	mov.b32 	{%rs325, %rs331}, %r318;
	mov.b32 	{%rs326, %rs332}, %r326;
	// begin inline asm
	{mul.f16 %rs324,%rs325,%rs326;
}
	// end inline asm
	// begin inline asm
	{add.f16 %rs327,%rs321,%rs324;
}
	// end inline asm
	// begin inline asm
	{mul.f16 %rs330,%rs331,%rs332;
}
	// end inline asm
	// begin inline asm
	{add.f16 %rs333,%rs327,%rs330;
}
	// end inline asm
	mov.b32 	{%rs337, %rs343}, %r317;
	mov.b32 	{%rs338, %rs344}, %r325;
	// begin inline asm
	{mul.f16 %rs336,%rs337,%rs338;
}
	// end inline asm
	// begin inline asm
	{add.f16 %rs339,%rs333,%rs336;
}
	// end inline asm
	// begin inline asm
	{mul.f16 %rs342,%rs343,%rs344;
}
	// end inline asm
	// begin inline asm
	{add.f16 %rs345,%rs339,%rs342;
}
	// end inline asm
	mov.b32 	{%rs349, %rs355}, %r316;
	mov.b32 	{%rs350, %rs356}, %r324;
	// begin inline asm
	{mul.f16 %rs348,%rs349,%rs350;
}
	// end inline asm
	// begin inline asm
	{add.f16 %rs351,%rs345,%rs348;
}
	// end inline asm
	// begin inline asm
	{mul.f16 %rs354,%rs355,%rs356;
}
	// end inline asm
	// begin inline asm
	{add.f16 %rs357,%rs351,%rs354;
}
	// end inline asm
	mov.b32 	{%rs361, %rs367}, %r315;
	mov.b32 	{%rs362, %rs368}, %r323;
	// begin inline asm
	{mul.f16 %rs360,%rs361,%rs362;
}
	// end inline asm
	// begin inline asm
	{add.f16 %rs363,%rs357,%rs360;
}
	// end inline asm
	// begin inline asm
	{mul.f16 %rs366,%rs367,%rs368;
}
	// end inline asm
	// begin inline asm
	{add.f16 %rs369,%rs363,%rs366;
}
	// end inline asm
	mov.b32 	{%rs373, %rs379}, %r314;
	mov.b32 	{%rs374, %rs380}, %r322;
	// begin inline asm
	{mul.f16 %rs372,%rs373,%rs374;
}
	// end inline asm
	// begin inline asm
	{add.f16 %rs375,%rs369,%rs372;
}
	// end inline asm
	// begin inline asm
	{mul.f16 %rs378,%rs379,%rs380;
}
	// end inline asm
	// begin inline asm
	{add.f16 %rs381,%rs375,%rs378;
}
	// end inline asm
	mov.b32 	{%rs385, %rs391}, %r313;
	mov.b32 	{%rs386, %rs392}, %r321;
	// begin inline asm
	{mul.f16 %rs384,%rs385,%rs386;
}
	// end inline asm
	// begin inline asm
	{add.f16 %rs387,%rs381,%rs384;
}
	// end inline asm
	// begin inline asm
	{mul.f16 %rs390,%rs391,%rs392;
}
	// end inline asm
	// begin inline asm
	{add.f16 %rs516,%rs387,%rs390;
}
	// end inline asm
	add.s64 	%rd84, %rd84, -4;
	add.s64 	%rd83, %rd83, 1024;
	setp.ne.s64 	%p4, %rd84, 0;
	@%p4 bra 	$L__BB0_6;
$L__BB0_7:
	setp.eq.s64 	%p5, %rd86, 0;
	@%p5 bra 	$L__BB0_10;
	shl.b64 	%rd63, %rd5, 3;
	add.s64 	%rd64, %rd7, %rd8;
	shl.b64 	%rd65, %rd85, 7;
	add.s64 	%rd66, %rd64, %rd65;
	add.s64 	%rd67, %rd66, %rd63;
	shl.b64 	%rd68, %rd67, 1;
	add.s64 	%rd88, %rd29, %rd68;
	add.s64 	%rd69, %rd10, %rd8;
	add.s64 	%rd70, %rd69, %rd65;
	add.s64 	%rd71, %rd70, %rd63;
	shl.b64 	%rd72, %rd71, 1;
	add.s64 	%rd87, %rd28, %rd72;
$L__BB0_9:
	.pragma "nounroll";
	mov.b32 	%r269, 1;
	// begin inline asm
	{
  .reg .pred p;
  setp.ne.b32 p, %r269, 0;
  mov.b32 %r320, %r320;
  mov.b32 %r319, %r319;
  mov.b32 %r318, %r318;
  mov.b32 %r317, %r317;
  @p ld.global.lu.v4.u32 {%r320, %r319, %r318, %r317}, [%rd87];
}

	// end inline asm
	// begin inline asm
	{
  .reg .pred p;
  setp.ne.b32 p, %r269, 0;
  mov.b32 %r328, %r328;
  mov.b32 %r327, %r327;
  mov.b32 %r326, %r326;
  mov.b32 %r325, %r325;
  @p ld.global.v4.u32 {%r328, %r327, %r326, %r325}, [%rd88];
}

	// end inline asm
	add.s64 	%rd75, %rd87, 128;
	// begin inline asm
	{
  .reg .pred p;
  setp.ne.b32 p, %r269, 0;
  mov.b32 %r316, %r316;
  mov.b32 %r315, %r315;
  mov.b32 %r314, %r314;
  mov.b32 %r313, %r313;
  @p ld.global.lu.v4.u32 {%r316, %r315, %r314, %r313}, [%rd75];
}

	// end inline asm
	add.s64 	%rd76, %rd88, 128;
	// begin inline asm
	{
  .reg .pred p;
  setp.ne.b32 p, %r269, 0;
  mov.b32 %r324, %r324;
  mov.b32 %r323, %r323;
  mov.b32 %r322, %r322;
  mov.b32 %r321, %r321;
  @p ld.global.v4.u32 {%r324, %r323, %r322, %r321}, [%rd76];
}

	// end inline asm
	mov.b32 	{%rs397, %rs403}, %r320;
	mov.b32 	{%rs398, %rs404}, %r328;
	// begin inline asm
	{mul.f16 %rs396,%rs397,%rs398;
}
	// end inline asm
	// begin inline asm
	{add.f16 %rs399,%rs516,%rs396;
}
	// end inline asm
	// begin inline asm
	{mul.f16 %rs402,%rs403,%rs404;
}
	// end inline asm
	// begin inline asm
	{add.f16 %rs405,%rs399,%rs402;
}
	// end inline asm
	mov.b32 	{%rs409, %rs415}, %r319;
	mov.b32 	{%rs410, %rs416}, %r327;
	// begin inline asm
	{mul.f16 %rs408,%rs409,%rs410;
}
	// end inline asm
	// begin inline asm
	{add.f16 %rs411,%rs405,%rs408;
}
	// end inline asm
	// begin inline asm
	{mul.f16 %rs414,%rs415,%rs416;
}
	// end inline asm
	// begin inline asm
	{add.f16 %rs417,%rs411,%rs414;
}
	// end inline asm
	mov.b32 	{%rs421, %rs427}, %r318;
	mov.b32 	{%rs422, %rs428}, %r326;
	// begin inline asm
	{mul.f16 %rs420,%rs421,%rs422;
}
	// end inline asm
	// begin inline asm
	{add.f16 %rs423,%rs417,%rs420;
}
	// end inline asm
	// begin inline asm
	{mul.f16 %rs426,%rs427,%rs428;
}
	// end inline asm
	// begin inline asm
	{add.f16 %rs429,%rs423,%rs426;
}
	// end inline asm
	mov.b32 	{%rs433, %rs439}, %r317;
	mov.b32 	{%rs434, %rs440}, %r325;
	// begin inline asm
	{mul.f16 %rs432,%rs433,%rs434;
}
	// end inline asm
	// begin inline asm
	{add.f16 %rs435,%rs429,%rs432;
}
	// end inline asm
	// begin inline asm
	{mul.f16 %rs438,%rs439,%rs440;
}
	// end inline asm
	// begin inline asm
	{add.f16 %rs441,%rs435,%rs438;
}
	// end inline asm
	mov.b32 	{%rs445, %rs451}, %r316;
	mov.b32 	{%rs446, %rs452}, %r324;
	// begin inline asm
	{mul.f16 %rs444,%rs445,%rs446;
}
	// end inline asm
	// begin inline asm
	{add.f16 %rs447,%rs441,%rs444;
}
	// end inline asm
	// begin inline asm
	{mul.f16 %rs450,%rs451,%rs452;
}
	// end inline asm
	// begin inline asm
	{add.f16 %rs453,%rs447,%rs450;
}
	// end inline asm
	mov.b32 	{%rs457, %rs463}, %r315;
	mov.b32 	{%rs458, %rs464}, %r323;
	// begin inline asm
	{mul.f16 %rs456,%rs457,%rs458;
}
	// end inline asm
	// begin inline asm
	{add.f16 %rs459,%rs453,%rs456;
}
	// end inline asm
	// begin inline asm
	{mul.f16 %rs462,%rs463,%rs464;
}
	// end inline asm
	// begin inline asm
	{add.f16 %rs465,%rs459,%rs462;
}
	// end inline asm
	mov.b32 	{%rs469, %rs475}, %r314;
	mov.b32 	{%rs470, %rs476}, %r322;
	// begin inline asm
	{mul.f16 %rs468,%rs469,%rs470;
}
	// end inline asm
	// begin inline asm
	{add.f16 %rs471,%rs465,%rs468;
}
	// end inline asm
	// begin inline asm
	{mul.f16 %rs474,%rs475,%rs476;
}
	// end inline asm
	// begin inline asm
	{add.f16 %rs477,%rs471,%rs474;
}
	// end inline asm
	mov.b32 	{%rs481, %rs487}, %r313;
	mov.b32 	{%rs482, %rs488}, %r321;
	// begin inline asm
	{mul.f16 %rs480,%rs481,%rs482;
}
	// end inline asm
	// begin inline asm
	{add.f16 %rs483,%rs477,%rs480;
}
	// end inline asm
	// begin inline asm
	{mul.f16 %rs486,%rs487,%rs488;
}
	// end inline asm
	// begin inline asm
	{add.f16 %rs516,%rs483,%rs486;
}
	// end inline asm
	add.s64 	%rd88, %rd88, 256;
	add.s64 	%rd87, %rd87, 256;
	add.s64 	%rd86, %rd86, -1;
	setp.ne.s64 	%p6, %rd86, 0;
	@%p6 bra 	$L__BB0_9;
$L__BB0_10:
	// begin inline asm
	{mov.u32 %r274, WARP_SZ;
}
	// end inline asm
	shl.b32 	%r296, %r274, 8;
	add.s32 	%r293, %r296, -8161;
	// begin inline asm
	{  mov.b32 %r275, {%rs516,%rs516};}

	// end inline asm
	mov.b32 	%r278, 4;
	mov.b32 	%r294, -1;
	// begin inline asm
	{shfl.sync.bfly.b32 %r276,%r275,%r278,%r293,%r294;
}
	// end inline asm
	// begin inline asm
	{.reg .f16 low,high;
 mov.b32 {low,high}, %r276;
 mov.b16 %rs494, low;}
	// end inline asm
	// begin inline asm
	{add.f16 %rs495,%rs516,%rs494;
}
	// end inline asm
	// begin inline asm
	{  mov.b32 %r282, {%rs495,%rs495};}

	// end inline asm
	mov.b32 	%r285, 2;
	// begin inline asm
	{shfl.sync.bfly.b32 %r283,%r282,%r285,%r293,%r294;
}
	// end inline asm
	// begin inline asm
	{.reg .f16 low,high;
 mov.b32 {low,high}, %r283;
 mov.b16 %rs500, low;}
	// end inline asm
	// begin inline asm
	{add.f16 %rs501,%rs495,%rs500;
}
	// end inline asm
	// begin inline asm
	{  mov.b32 %r289, {%rs501,%rs501};}

	// end inline asm
	mov.b32 	%r292, 1;
	// begin inline asm
	{shfl.sync.bfly.b32 %r290,%r289,%r292,%r293,%r294;
}
	// end inline asm
	// begin inline asm
	{.reg .f16 low,high;
 mov.b32 {low,high}, %r290;
 mov.b16 %rs506, low;}
	// end inline asm
	// begin inline asm
	{add.f16 %rs507,%rs501,%rs506;
}
	// end inline asm
	setp.ne.s64 	%p7, %rd5, 0;
	@%p7 bra 	$L__BB0_12;
	ld.param.u64 	%rd81, [_Z20mySGemvKernel_Stage4I6__half6paramsILi1ELi128ELi8ELi4ELi4EEEvPKT_S5_PS3_mmm_param_4];
	ld.param.u64 	%rd80, [_Z20mySGemvKernel_Stage4I6__half6paramsILi1ELi128ELi8ELi4ELi4EEEvPKT_S5_PS3_mmm_param_2];
	mad.lo.s64 	%rd78, %rd81, %rd9, %rd6;
	shl.b64 	%rd79, %rd78, 1;
	add.s64 	%rd77, %rd80, %rd79;
	// begin inline asm
	{ atom.add.noftz.f16 %rs510,[%rd77],%rs507; }

	// end inline asm
$L__BB0_12:
	ret;

}
	// .globl	_Z20mySGemvKernel_Stage4I6__half6paramsILi2ELi128ELi8ELi4ELi4EEEvPKT_S5_PS3_mmm
.visible .entry _Z20mySGemvKernel_Stage4I6__half6paramsILi2ELi128ELi8ELi4ELi4EEEvPKT_S5_PS3_mmm(
	.param .u64 .ptr .align 1 _Z20mySGemvKernel_Stage4I6__half6paramsILi2ELi128ELi8ELi4ELi4EEEvPKT_S5_PS3_mmm_param_0,
	.param .u64 .ptr .align 1 _Z20mySGemvKernel_Stage4I6__half6paramsILi2ELi128ELi8ELi4ELi4EEEvPKT_S5_PS3_mmm_param_1,
	.param .u64 .ptr .align 1 _Z20mySGemvKernel_Stage4I6__half6paramsILi2ELi128ELi8ELi4ELi4EEEvPKT_S5_PS3_mmm_param_2,
	.param .u64 _Z20mySGemvKernel_Stage4I6__half6paramsILi2ELi128ELi8ELi4ELi4EEEvPKT_S5_PS3_mmm_param_3,
	.param .u64 _Z20mySGemvKernel_Stage4I6__half6paramsILi2ELi128ELi8ELi4ELi4EEEvPKT_S5_PS3_mmm_param_4,
	.param .u64 _Z20mySGemvKernel_Stage4I6__half6paramsILi2ELi128ELi8ELi4ELi4EEEvPKT_S5_PS3_mmm_param_5
)
{
	.reg .pred 	%p<8>;
	.reg .b16 	%rs<1028>;
	.reg .b32 	%r<523>;
	.reg .b64 	%rd<132>;
	.reg .b64 	%fd<2>;

	ld.param.u64 	%rd38, [_Z20mySGemvKernel_Stage4I6__half6paramsILi2ELi128ELi8ELi4ELi4EEEvPKT_S5_PS3_mmm_param_5];
	mov.u32 	%r121, %nctaid.y;
	cvt.u64.u32 	%rd1, %r121;
	and.b64  	%rd39, %rd38, -4294967296;
	setp.ne.s64 	%p1, %rd39, 0;
	@%p1 bra 	$L__BB1_2;
	cvt.u32.u64 	%r122, %rd1;
	cvt.u32.u64 	%r123, %rd38;
	div.u32 	%r124, %r123, %r122;
	cvt.u64.u32 	%rd124, %r124;
	bra.uni 	$L__BB1_3;
$L__BB1_2:
	div.u64 	%rd124, %rd38, %rd1;
$L__BB1_3:
	mov.u32 	%r125, %tid.x;
	and.b32  	%r126, %r125, 31;
	cvt.u64.u32 	%rd40, %r126;
	mov.f64 	%fd1, 0d0000000000000000;
	// begin inline asm
	{  cvt.rn.f16.f64 %rs1027, %fd1;}

	// end inline asm
	and.b64  	%rd5, %rd40, 7;
	shl.b32 	%r127, %r125, 3;
	cvt.u64.u32 	%rd41, %r127;
	and.b64  	%rd6, %rd41, 56;
	mov.u32 	%r128, %ctaid.z;
	cvt.u64.u32 	%rd7, %r128;
	mov.u32 	%r129, %ctaid.y;
	cvt.u64.u32 	%rd42, %r129;
	mul.lo.s64 	%rd8, %rd124, %rd42;
	shr.u32 	%r130, %r125, 3;
	and.b32  	%r131, %r130, 124;
	cvt.u64.u32 	%rd43, %r131;
	mov.u32 	%r132, %ctaid.x;
	mul.wide.u32 	%rd44, %r132, 16;
	add.s64 	%rd45, %rd44, %rd43;
	shr.u64 	%rd46, %rd40, 3;
	or.b64  	%rd9, %rd45, %rd46;
	setp.lt.u64 	%p2, %rd124, 128;
	mov.b16 	%rs1026, 0;
	@%p2 bra 	$L__BB1_10;
	shr.u64 	%rd10, %rd124, 7;
	and.b64  	%rd129, %rd10, 3;
	setp.lt.u64 	%p3, %rd124, 512;
	mov.b64 	%rd128, 0;
	mov.b16 	%rs1026, 0;
	@%p3 bra 	$L__BB1_7;
	ld.param.u64 	%rd119, [_Z20mySGemvKernel_Stage4I6__half6paramsILi2ELi128ELi8ELi4ELi4EEEvPKT_S5_PS3_mmm_param_1];
	and.b64  	%rd128, %rd10, 144115188075855868;
	shl.b64 	%rd48, %rd8, 1;
	shl.b64 	%rd49, %rd5, 4;
	add.s64 	%rd126, %rd48, %rd49;
	mad.lo.s64 	%rd50, %rd38, %rd7, %rd8;
	add.s64 	%rd51, %rd50, %rd6;
	shl.b64 	%rd52, %rd51, 1;
	add.s64 	%rd53, %rd52, %rd119;
	add.s64 	%rd125, %rd53, 896;
	shl.b64 	%rd54, %rd7, 1;
	add.s64 	%rd55, %rd54, 2;
	mad.lo.s64 	%rd15, %rd38, %rd55, %rd119;
	mov.b16 	%rs1026, 0;
	mov.u64 	%rd127, %rd128;
$L__BB1_6:
	ld.param.u64 	%rd120, [_Z20mySGemvKernel_Stage4I6__half6paramsILi2ELi128ELi8ELi4ELi4EEEvPKT_S5_PS3_mmm_param_1];
	ld.param.u64 	%rd117, [_Z20mySGemvKernel_Stage4I6__half6paramsILi2ELi128ELi8ELi4ELi4EEEvPKT_S5_PS3_mmm_param_0];
	mul.lo.s64 	%rd80, %rd38, %rd9;
	shl.b64 	%rd81, %rd80, 1;
	add.s64 	%rd82, %rd117, %rd81;
	add.s64 	%rd56, %rd82, %rd126;
	mov.b32 	%r346, 1;
	// begin inline asm
	{
  .reg .pred p;
  setp.ne.b32 p, %r346, 0;
  mov.b32 %r135, %r482;
  mov.b32 %r136, %r481;
  mov.b32 %r137, %r480;
  mov.b32 %r138, %r479;
  @p ld.global.lu.v4.u32 {%r135, %r136, %r137, %r138}, [%rd56];
}

	// end inline asm
	mul.lo.s64 	%rd83, %rd38, %rd7;
	shl.b64 	%rd84, %rd83, 1;
	add.s64 	%rd85, %rd120, %rd84;
	add.s64 	%rd57, %rd85, %rd126;
	// begin inline asm
	{
  .reg .pred p;
  setp.ne.b32 p, %r346, 0;
  mov.b32 %r144, %r498;
  mov.b32 %r145, %r497;
  mov.b32 %r146, %r496;
  mov.b32 %r147, %r495;
  @p ld.global.v4.u32 {%r144, %r145, %r146, %r147}, [%rd57];
}

	// end inline asm
	add.s64 	%rd58, %rd15, %rd126;
	// begin inline asm
	{
  .reg .pred p;
  setp.ne.b32 p, %r346, 0;
  mov.b32 %r153, %r494;
  mov.b32 %r154, %r493;
  mov.b32 %r155, %r492;
  mov.b32 %r156, %r491;
  @p ld.global.v4.u32 {%r153, %r154, %r155, %r156}, [%rd58];
}

	// end inline asm
	add.s64 	%rd59, %rd56, 128;
	// begin inline asm
	{
  .reg .pred p;
  setp.ne.b32 p, %r346, 0;
  mov.b32 %r162, %r478;
  mov.b32 %r163, %r477;
  mov.b32 %r164, %r476;
  mov.b32 %r165, %r475;
  @p ld.global.lu.v4.u32 {%r162, %r163, %r164, %r165}, [%rd59];
}

	// end inline asm
	add.s64 	%rd60, %rd57, 128;
	// begin inline asm
	{
  .reg .pred p;
  setp.ne.b32 p, %r346, 0;
  mov.b32 %r171, %r490;
  mov.b32 %r172, %r489;
  mov.b32 %r173, %r488;
  mov.b32 %r174, %r487;
  @p ld.global.v4.u32 {%r171, %r172, %r173, %r174}, [%rd60];
}

	// end inline asm
	shl.b64 	%rd86, %rd38, 1;
	add.s64 	%rd79, %rd125, %rd86;
	add.s64 	%rd61, %rd79, -768;
	// begin inline asm
	{
  .reg .pred p;
  setp.ne.b32 p, %r346, 0;
  mov.b32 %r180, %r486;
  mov.b32 %r181, %r485;
  mov.b32 %r182, %r484;
  mov.b32 %r183, %r483;
  @p ld.global.v4.u32 {%r180, %r181, %r182, %r183}, [%rd61];
}

	// end inline asm
	mov.b32 	{%rs21, %rs27}, %r135;
	mov.b32 	{%rs22, %rs28}, %r144;
	// begin inline asm
	{mul.f16 %rs20,%rs21,%rs22;
}
	// end inline asm
	// begin inline asm
	{add.f16 %rs23,%rs1027,%rs20;
}
	// end inline asm
	// begin inline asm
	{mul.f16 %rs26,%rs27,%rs28;
}
	// end inline asm
	// begin inline asm
	{add.f16 %rs29,%rs23,%rs26;
}
	// end inline asm
	mov.b32 	{%rs33, %rs39}, %r136;
	mov.b32 	{%rs34, %rs40}, %r145;
	// begin inline asm
	{mul.f16 %rs32,%rs33,%rs34;
}
	// end inline asm
	// begin inline asm
	{add.f16 %rs35,%rs29,%rs32;
}
	// end inline asm
	// begin inline asm
	{mul.f16 %rs38,%rs39,%rs40;
}
	// end inline asm
	// begin inline asm
	{add.f16 %rs41,%rs35,%rs38;
}
	// end inline asm
	mov.b32 	{%rs45, %rs51}, %r137;
	mov.b32 	{%rs46, %rs52}, %r146;
	// begin inline asm
	{mul.f16 %rs44,%rs45,%rs46;
}
	// end inline asm
	// begin inline asm
	{add.f16 %rs47,%rs41,%rs44;
}
	// end inline asm
	// begin inline asm
	{mul.f16 %rs50,%rs51,%rs52;
}
	// end inline asm
	// begin inline asm
	{add.f16 %rs53,%rs47,%rs50;
}
	// end inline asm
	mov.b32 	{%rs57, %rs63}, %r138;
	mov.b32 	{%rs58, %rs64}, %r147;
	// begin inline asm
	{mul.f16 %rs56,%rs57,%rs58;
}
	// end inline asm
	// begin inline asm
	{add.f16 %rs59,%rs53,%rs56;
}
	// end inline asm
	// begin inline asm
	{mul.f16 %rs62,%rs63,%rs64;
}
	// end inline asm
	// begin inline asm
	{add.f16 %rs65,%rs59,%rs62;
}
	// end inline asm
	mov.b32 	{%rs70, %rs76}, %r153;
	// begin inline asm
	{mul.f16 %rs68,%rs21,%rs70;
}
	// end inline asm
	// begin inline asm
	{add.f16 %rs71,%rs1026,%rs68;
}
	// end inline asm
	// begin inline asm
	{mul.f16 %rs74,%rs27,%rs76;
}
	// end inline asm
	// begin inline asm
	{add.f16 %rs77,%rs71,%rs74;
}
	// end inline asm
	mov.b32 	{%rs82, %rs88}, %r154;
	// begin inline asm
	{mul.f16 %rs80,%rs33,%rs82;
}
	// end inline asm
	// begin inline asm
	{add.f16 %rs83,%rs77,%rs80;
}
	// end inline asm
	// begin inline asm
	{mul.f16 %rs86,%rs39,%rs88;
}
	// end inline asm
	// begin inline asm
	{add.f16 %rs89,%rs83,%rs86;
}
	// end inline asm
	mov.b32 	{%rs94, %rs100}, %r155;
	// begin inline asm
	{mul.f16 %rs92,%rs45,%rs94;
}
	// end inline asm
	// begin inline asm
	{add.f16 %rs95,%rs89,%rs92;
}
	// end inline asm
	// begin inline asm
	{mul.f16 %rs98,%rs51,%rs100;
}
	// end inline asm
	// begin inline asm
	{add.f16 %rs101,%rs95,%rs98;
}
	// end inline asm
	mov.b32 	{%rs106, %rs112}, %r156;
	// begin inline asm
	{mul.f16 %rs104,%rs57,%rs106;
}
	// end inline asm
	// begin inline asm
	{add.f16 %rs107,%rs101,%rs104;
}
	// end inline asm
	// begin inline asm
	{mul.f16 %rs110,%rs63,%rs112;
}
	// end inline asm
	// begin inline asm
	{add.f16 %rs113,%rs107,%rs110;
}
	// end inline asm
	mov.b32 	{%rs117, %rs123}, %r162;
	mov.b32 	{%rs118, %rs124}, %r171;
	// begin inline asm
	{mul.f16 %rs116,%rs117,%rs118;
}
	// end inline asm
	// begin inline asm
	{add.f16 %rs119,%rs65,%rs116;
}
	// end inline asm
	// begin inline asm
	{mul.f16 %rs122,%rs123,%rs124;
}
	// end inline asm
	// begin inline asm
	{add.f16 %rs125,%rs119,%rs122;
}
	// end inline asm
	mov.b32 	{%rs129, %rs135}, %r163;
	mov.b32 	{%rs130, %rs136}, %r172;
	// begin inline asm
	{mul.f16 %rs128,%rs129,%rs130;
}
	// end inline asm
	// begin inline asm
	{add.f16 %rs131,%rs125,%rs128;
}
	// end inline asm
	// begin inline asm
	{mul.f16 %rs134,%rs135,%rs136;
}
	// end inline asm
	// begin inline asm
	{add.f16 %rs137,%rs131,%rs134;
}
	// end inline asm
	mov.b32 	{%rs141, %rs147}, %r164;
	mov.b32 	{%rs142, %rs148}, %r173;
	// begin inline asm
	{mul.f16 %rs140,%rs141,%rs142;
}
	// end inline asm
	// begin inline asm
	{add.f16 %rs143,%rs137,%rs140;
}
	// end inline asm
	// begin inline asm
	{mul.f16 %rs146,%rs147,%rs148;
}
	// end inline asm
	// begin inline asm
	{add.f16 %rs149,%rs143,%rs146;
}
	// end inline asm
	mov.b32 	{%rs153, %rs159}, %r165;
	mov.b32 	{%rs154, %rs160}, %r174;
	// begin inline asm
	{mul.f16 %rs152,%rs153,%rs154;
}
	// end inline asm
	// begin inline asm
	{add.f16 %rs155,%rs149,%rs152;
}
	// end inline asm
	// begin inline asm
	{mul.f16 %rs158,%rs159,%rs160;
}
	// end inline asm
	// begin inline asm
	{add.f16 %rs161,%rs155,%rs158;
}
	// end inline asm
	mov.b32 	{%rs166, %rs172}, %r180;
	// begin inline asm
	{mul.f16 %rs164,%rs117,%rs166;
}
	// end inline asm
	// begin inline asm
	{add.f16 %rs167,%rs113,%rs164;
}
	// end inline asm
	// begin inline asm
	{mul.f16 %rs170,%rs123,%rs172;
}
	// end inline asm
	// begin inline asm
	{add.f16 %rs173,%rs167,%rs170;
}
	// end inline asm
	mov.b32 	{%rs178, %rs184}, %r181;
	// begin inline asm
	{mul.f16 %rs176,%rs129,%rs178;
}
	// end inline asm
	// begin inline asm
	{add.f16 %rs179,%rs173,%rs176;
}
	// end inline asm
	// begin inline asm
	{mul.f16 %rs182,%rs135,%rs184;
}
	// end inline asm
	// begin inline asm
	{add.f16 %rs185,%rs179,%rs182;
}
	// end inline asm
	mov.b32 	{%rs190, %rs196}, %r182;
	// begin inline asm
	{mul.f16 %rs188,%rs141,%rs190;
}
	// end inline asm
	// begin inline asm
	{add.f16 %rs191,%rs185,%rs188;
}
	// end inline asm
	// begin inline asm
	{mul.f16 %rs194,%rs147,%rs196;
}
	// end inline asm
	// begin inline asm
	{add.f16 %rs197,%rs191,%rs194;
}
	// end inline asm
	mov.b32 	{%rs202, %rs208}, %r183;
	// begin inline asm
	{mul.f16 %rs200,%rs153,%rs202;
}
	// end inline asm
	// begin inline asm
	{add.f16 %rs203,%rs197,%rs200;
}
	// end inline asm
	// begin inline asm
	{mul.f16 %rs206,%rs159,%rs208;
}
	// end inline asm
	// begin inline asm
	{add.f16 %rs209,%rs203,%rs206;
}
	// end inline asm
	add.s64 	%rd62, %rd56, 256;
	// begin inline asm
	{
  .reg .pred p;
  setp.ne.b32 p, %r346, 0;
  mov.b32 %r189, %r135;
  mov.b32 %r190, %r136;
  mov.b32 %r191, %r137;
  mov.b32 %r192, %r138;
  @p ld.global.lu.v4.u32 {%r189, %r190, %r191, %r192}, [%rd62];
}

	// end inline asm
	add.s64 	%rd63, %rd57, 256;
	// begin inline asm
	{
  .reg .pred p;
  setp.ne.b32 p, %r346, 0;
  mov.b32 %r198, %r144;
  mov.b32 %r199, %r145;
  mov.b32 %r200, %r146;
  mov.b32 %r201, %r147;
  @p ld.global.v4.u32 {%r198, %r199, %r200, %r201}, [%rd63];
}

	// end inline asm
	add.s64 	%rd64, %rd79, -640;
	// begin inline asm
	{
  .reg .pred p;
  setp.ne.b32 p, %r346, 0;
  mov.b32 %r207, %r153;
  mov.b32 %r208, %r154;
  mov.b32 %r209, %r155;
  mov.b32 %r210, %r156;
  @p ld.global.v4.u32 {%r207, %r208, %r209, %r210}, [%rd64];
}

	// end inline asm
	add.s64 	%rd65, %rd56, 384;
	// begin inline asm
	{
  .reg .pred p;
  setp.ne.b32 p, %r346, 0;
  mov.b32 %r216, %r162;
  mov.b32 %r217, %r163;
  mov.b32 %r218, %r164;
  mov.b32 %r219, %r165;
  @p ld.global.lu.v4.u32 {%r216, %r217, %r218, %r219}, [%rd65];
}

	// end inline asm
	add.s64 	%rd66, %rd57, 384;
	// begin inline asm
	{
  .reg .pred p;
  setp.ne.b32 p, %r346, 0;
  mov.b32 %r225, %r171;
  mov.b32 %r226, %r172;
  mov.b32 %r227, %r173;
  mov.b32 %r228, %r174;
  @p ld.global.v4.u32 {%r225, %r226, %r227, %r228}, [%rd66];
}

	// end inline asm
	add.s64 	%rd67, %rd79, -512;
	// begin inline asm
	{
  .reg .pred p;
  setp.ne.b32 p, %r346, 0;
  mov.b32 %r234, %r180;
  mov.b32 %r235, %r181;
  mov.b32 %r236, %r182;
  mov.b32 %r237, %r183;
  @p ld.global.v4.u32 {%r234, %r235, %r236, %r237}, [%rd67];
}

	// end inline asm
	mov.b32 	{%rs213, %rs219}, %r189;
	mov.b32 	{%rs214, %rs220}, %r198;
	// begin inline asm
	{mul.f16 %rs212,%rs213,%rs214;
}
	// end inline asm
	// begin inline asm
	{add.f16 %rs215,%rs161,%rs212;
}
	// end inline asm
	// begin inline asm
	{mul.f16 %rs218,%rs219,%rs220;
}
	// end inline asm
	// begin inline asm
	{add.f16 %rs221,%rs215,%rs218;
}
	// end inline asm
	mov.b32 	{%rs225, %rs231}, %r190;
	mov.b32 	{%rs226, %rs232}, %r199;
	// begin inline asm
	{mul.f16 %rs224,%rs225,%rs226;
}
	// end inline asm
	// begin inline asm
	{add.f16 %rs227,%rs221,%rs224;
}
	// end inline asm
	// begin inline asm
	{mul.f16 %rs230,%rs231,%rs232;
}
	// end inline asm
	// begin inline asm
	{add.f16 %rs233,%rs227,%rs230;
}
	// end inline asm
	mov.b32 	{%rs237, %rs243}, %r191;
	mov.b32 	{%rs238, %rs244}, %r200;
	// begin inline asm
	{mul.f16 %rs236,%rs237,%rs238;
}
	// end inline asm
	// begin inline asm
	{add.f16 %rs239,%rs233,%rs236;
}
	// end inline asm
	// begin inline asm
	{mul.f16 %rs242,%rs243,%rs244;
}
	// end inline asm
	// begin inline asm
	{add.f16 %rs245,%rs239,%rs242;
}
	// end inline asm
	mov.b32 	{%rs249, %rs255}, %r192;
	mov.b32 	{%rs250, %rs256}, %r201;
	// begin inline asm
	{mul.f16 %rs248,%rs249,%rs250;
}
	// end inline asm
	// begin inline asm
	{add.f16 %rs251,%rs245,%rs248;
}
	// end inline asm
	// begin inline asm
	{mul.f16 %rs254,%rs255,%rs256;
}
	// end inline asm
	// begin inline asm
	{add.f16 %rs257,%rs251,%rs254;
}
	// end inline asm
	mov.b32 	{%rs262, %rs268}, %r207;
	// begin inline asm
	{mul.f16 %rs260,%rs213,%rs262;
}
	// end inline asm
	// begin inline asm
	{add.f16 %rs263,%rs209,%rs260;
}
	// end inline asm
	// begin inline asm
	{mul.f16 %rs266,%rs219,%rs268;
}
	// end inline asm
	// begin inline asm
	{add.f16 %rs269,%rs263,%rs266;
}
	// end inline asm
	mov.b32 	{%rs274, %rs280}, %r208;
	// begin inline asm
	{mul.f16 %rs272,%rs225,%rs274;
}
	// end inline asm
	// begin inline asm
	{add.f16 %rs275,%rs269,%rs272;
}
	// end inline asm
	// begin inline asm
	{mul.f16 %rs278,%rs231,%rs280;
}
	// end inline asm
	// begin inline asm
	{add.f16 %rs281,%rs275,%rs278;
}
	// end inline asm
	mov.b32 	{%rs286, %rs292}, %r209;
	// begin inline asm
	{mul.f16 %rs284,%rs237,%rs286;
}
	// end inline asm
	// begin inline asm
	{add.f16 %rs287,%rs281,%rs284;
}
	// end inline asm
	// begin inline asm
	{mul.f16 %rs290,%rs243,%rs292;
}
	// end inline asm
	// begin inline asm
	{add.f16 %rs293,%rs287,%rs290;
}
	// end inline asm
	mov.b32 	{%rs298, %rs304}, %r210;
	// begin inline asm
	{mul.f16 %rs296,%rs249,%rs298;
}
	// end inline asm
	// begin inline asm
	{add.f16 %rs299,%rs293,%rs296;
}
	// end inline asm
	// begin inline asm
	{mul.f16 %rs302,%rs255,%rs304;
}
	// end inline asm
	// begin inline asm
	{add.f16 %rs305,%rs299,%rs302;
}
	// end inline asm
	mov.b32 	{%rs309, %rs315}, %r216;
	mov.b32 	{%rs310, %rs316}, %r225;
	// begin inline asm
	{mul.f16 %rs308,%rs309,%rs310;
}
	// end inline asm
	// begin inline asm
	{add.f16 %rs311,%rs257,%rs308;
}
	// end inline asm
	// begin inline asm
	{mul.f16 %rs314,%rs315,%rs316;
}
	// end inline asm
	// begin inline asm
	{add.f16 %rs317,%rs311,%rs314;
}
	// end inline asm
	mov.b32 	{%rs321, %rs327}, %r217;
	mov.b32 	{%rs322, %rs328}, %r226;
	// begin inline asm
	{mul.f16 %rs320,%rs321,%rs322;
}
	// end inline asm
	// begin inline asm
	{add.f16 %rs323,%rs317,%rs320;
}
	// end inline asm
	// begin inline asm
	{mul.f16 %rs326,%rs327,%rs328;
}
	// end inline asm
	// begin inline asm
	{add.f16 %rs329,%rs323,%rs326;
}
	// end inline asm
	mov.b32 	{%rs333, %rs339}, %r218;
	mov.b32 	{%rs334, %rs340}, %r227;
	// begin inline asm
	{mul.f16 %rs332,%rs333,%rs334;
}
	// end inline asm
	// begin inline asm
	{add.f16 %rs335,%rs329,%rs332;
}
	// end inline asm
	// begin inline asm
	{mul.f16 %rs338,%rs339,%rs340;
}
	// end inline asm
	// begin inline asm
	{add.f16 %rs341,%rs335,%rs338;
}
	// end inline asm
	mov.b32 	{%rs345, %rs351}, %r219;
	mov.b32 	{%rs346, %rs352}, %r228;
	// begin inline asm
	{mul.f16 %rs344,%rs345,%rs346;
}
	// end inline asm
	// begin inline asm
	{add.f16 %rs347,%rs341,%rs344;
}
	// end inline asm
	// begin inline asm
	{mul.f16 %rs350,%rs351,%rs352;
}
	// end inline asm
	// begin inline asm
	{add.f16 %rs353,%rs347,%rs350;
}
	// end inline asm
	mov.b32 	{%rs358, %rs364}, %r234;
	// begin inline asm
	{mul.f16 %rs356,%rs309,%rs358;
}
	// end inline asm
	// begin inline asm
	{add.f16 %rs359,%rs305,%rs356;
}
	// end inline asm
	// begin inline asm
	{mul.f16 %rs362,%rs315,%rs364;
}
	// end inline asm
	// begin inline asm
	{add.f16 %rs365,%rs359,%rs362;
}
	// end inline asm
	mov.b32 	{%rs370, %rs376}, %r235;
	// begin inline asm
	{mul.f16 %rs368,%rs321,%rs370;
}
	// end inline asm
	// begin inline asm
	{add.f16 %rs371,%rs365,%rs368;
}
	// end inline asm
	// begin inline asm
	{mul.f16 %rs374,%rs327,%rs376;
}
	// end inline asm
	// begin inline asm
	{add.f16 %rs377,%rs371,%rs374;
}
	// end inline asm
	mov.b32 	{%rs382, %rs388}, %r236;
	// begin inline asm
	{mul.f16 %rs380,%rs333,%rs382;
}
	// end inline asm
	// begin inline asm
	{add.f16 %rs383,%rs377,%rs380;
}
	// end inline asm
	// begin inline asm
	{mul.f16 %rs386,%rs339,%rs388;
}
	// end inline asm
	// begin inline asm
	{add.f16 %rs389,%rs383,%rs386;
}
	// end inline asm
	mov.b32 	{%rs394, %rs400}, %r237;
	// begin inline asm
	{mul.f16 %rs392,%rs345,%rs394;
}
	// end inline asm
	// begin inline asm
	{add.f16 %rs395,%rs389,%rs392;
}
	// end inline asm
	// begin inline asm
	{mul.f16 %rs398,%rs351,%rs400;
}
	// end inline asm
	// begin inline asm
	{add.f16 %rs401,%rs395,%rs398;
}
	// end inline asm
	add.s64 	%rd68, %rd56, 512;
	// begin inline asm
	{
  .reg .pred p;
  setp.ne.b32 p, %r346, 0;
  mov.b32 %r243, %r189;
  mov.b32 %r244, %r190;
  mov.b32 %r245, %r191;
  mov.b32 %r246, %r192;
  @p ld.global.lu.v4.u32 {%r243, %r244, %r245, %r246}, [%rd68];
}

	// end inline asm
	add.s64 	%rd69, %rd57, 512;
	// begin inline asm
	{
  .reg .pred p;
  setp.ne.b32 p, %r346, 0;
  mov.b32 %r252, %r198;
  mov.b32 %r253, %r199;
  mov.b32 %r254, %r200;
  mov.b32 %r255, %r201;
  @p ld.global.v4.u32 {%r252, %r253, %r254, %r255}, [%rd69];
}

	// end inline asm
	add.s64 	%rd70, %rd79, -384;
	// begin inline asm
	{
  .reg .pred p;
  setp.ne.b32 p, %r346, 0;
  mov.b32 %r261, %r207;
  mov.b32 %r262, %r208;
  mov.b32 %r263, %r209;
  mov.b32 %r264, %r210;
  @p ld.global.v4.u32 {%r261, %r262, %r263, %r264}, [%rd70];
}

	// end inline asm
	add.s64 	%rd71, %rd56, 640;
	// begin inline asm
	{
  .reg .pred p;
  setp.ne.b32 p, %r346, 0;
  mov.b32 %r270, %r216;
  mov.b32 %r271, %r217;
  mov.b32 %r272, %r218;
  mov.b32 %r273, %r219;
  @p ld.global.lu.v4.u32 {%r270, %r271, %r272, %r273}, [%rd71];
}

	// end inline asm
	add.s64 	%rd72, %rd57, 640;
	// begin inline asm
	{
  .reg .pred p;
  setp.ne.b32 p, %r346, 0;
  mov.b32 %r279, %r225;
  mov.b32 %r280, %r226;
  mov.b32 %r281, %r227;
  mov.b32 %r282, %r228;
  @p ld.global.v4.u32 {%r279, %r280, %r281, %r282}, [%rd72];
}

	// end inline asm
	add.s64 	%rd73, %rd79, -256;
	// begin inline asm
	{
  .reg .pred p;
  setp.ne.b32 p, %r346, 0;
  mov.b32 %r288, %r234;
  mov.b32 %r289, %r235;
  mov.b32 %r290, %r236;
  mov.b32 %r291, %r237;
  @p ld.global.v4.u32 {%r288, %r289, %r290, %r291}, [%rd73];
}

	// end inline asm
	mov.b32 	{%rs405, %rs411}, %r243;
	mov.b32 	{%rs406, %rs412}, %r252;
	// begin inline asm
	{mul.f16 %rs404,%rs405,%rs406;
}
	// end inline asm
	// begin inline asm
	{add.f16 %rs407,%rs353,%rs404;
}
	// end inline asm
	// begin inline asm
	{mul.f16 %rs410,%rs411,%rs412;
}
	// end inline asm
	// begin inline asm
	{add.f16 %rs413,%rs407,%rs410;
}
	// end inline asm
	mov.b32 	{%rs417, %rs423}, %r244;
	mov.b32 	{%rs418, %rs424}, %r253;
	// begin inline asm
	{mul.f16 %rs416,%rs417,%rs418;
}
	// end inline asm
	// begin inline asm
	{add.f16 %rs419,%rs413,%rs416;
}
	// end inline asm
	// begin inline asm
	{mul.f16 %rs422,%rs423,%rs424;
}
	// end inline asm
	// begin inline asm
	{add.f16 %rs425,%rs419,%rs422;
}
	// end inline asm
	mov.b32 	{%rs429, %rs435}, %r245;
	mov.b32 	{%rs430, %rs436}, %r254;
	// begin inline asm
	{mul.f16 %rs428,%rs429,%rs430;
}
	// end inline asm
	// begin inline asm
	{add.f16 %rs431,%rs425,%rs428;
}
	// end inline asm
	// begin inline asm
	{mul.f16 %rs434,%rs435,%rs436;
}
	// end inline asm
	// begin inline asm
	{add.f16 %rs437,%rs431,%rs434;
}
	// end inline asm
	mov.b32 	{%rs441, %rs447}, %r246;
	mov.b32 	{%rs442, %rs448}, %r255;
	// begin inline asm
	{mul.f16 %rs440,%rs441,%rs442;
}
	// end inline asm
	// begin inline asm
	{add.f16 %rs443,%rs437,%rs440;
}
	// end inline asm
	// begin inline asm
	{mul.f16 %rs446,%rs447,%rs448;
}
	// end inline asm
	// begin inline asm
	{add.f16 %rs449,%rs443,%rs446;
}
	// end inline asm
	mov.b32 	{%rs454, %rs460}, %r261;
	// begin inline asm
	{mul.f16 %rs452,%rs405,%rs454;
}
	// end inline asm
	// begin inline asm
	{add.f16 %rs455,%rs401,%rs452;
}
	// end inline asm
	// begin inline asm
	{mul.f16 %rs458,%rs411,%rs460;
}
	// end inline asm
	// begin inline asm
	{add.f16 %rs461,%rs455,%rs458;
}
	// end inline asm
	mov.b32 	{%rs466, %rs472}, %r262;
	// begin inline asm
	{mul.f16 %rs464,%rs417,%rs466;
}
	// end inline asm
	// begin inline asm
	{add.f16 %rs467,%rs461,%rs464;
}
	// end inline asm
	// begin inline asm
	{mul.f16 %rs470,%rs423,%rs472;
}
	// end inline asm
	// begin inline asm
	{add.f16 %rs473,%rs467,%rs470;
}
	// end inline asm
	mov.b32 	{%rs478, %rs484}, %r263;
	// begin inline asm
	{mul.f16 %rs476,%rs429,%rs478;
}
	// end inline asm
	// begin inline asm
	{add.f16 %rs479,%rs473,%rs476;
}
	// end inline asm
	// begin inline asm
	{mul.f16 %rs482,%rs435,%rs484;
}
	// end inline asm
	// begin inline asm
	{add.f16 %rs485,%rs479,%rs482;
}
	// end inline asm
	mov.b32 	{%rs490, %rs496}, %r264;
	// begin inline asm
	{mul.f16 %rs488,%rs441,%rs490;
}
	// end inline asm
	// begin inline asm
	{add.f16 %rs491,%rs485,%rs488;
}
	// end inline asm
	// begin inline asm
	{mul.f16 %rs494,%rs447,%rs496;
}
	// end inline asm
	// begin inline asm
	{add.f16 %rs497,%rs491,%rs494;
}
	// end inline asm
	mov.b32 	{%rs501, %rs507}, %r270;
	mov.b32 	{%rs502, %rs508}, %r279;
	// begin inline asm
	{mul.f16 %rs500,%rs501,%rs502;
}
	// end inline asm
	// begin inline asm
	{add.f16 %rs503,%rs449,%rs500;
}
	// end inline asm
	// begin inline asm
	{mul.f16 %rs506,%rs507,%rs508;
}
	// end inline asm
	// begin inline asm
	{add.f16 %rs509,%rs503,%rs506;
}
	// end inline asm
	mov.b32 	{%rs513, %rs519}, %r271;
	mov.b32 	{%rs514, %rs520}, %r280;
	// begin inline asm
	{mul.f16 %rs512,%rs513,%rs514;
}
	// end inline asm
	// begin inline asm
	{add.f16 %rs515,%rs509,%rs512;
}
	// end inline asm
	// begin inline asm
	{mul.f16 %rs518,%rs519,%rs520;
}
	// end inline asm
	// begin inline asm
	{add.f16 %rs521,%rs515,%rs518;
}
	// end inline asm
	mov.b32 	{%rs525, %rs531}, %r272;
	mov.b32 	{%rs526, %rs532}, %r281;
	// begin inline asm
	{mul.f16 %rs524,%rs525,%rs526;
}
	// end inline asm
	// begin inline asm
	{add.f16 %rs527,%rs521,%rs524;
}
	// end inline asm
	// begin inline asm
	{mul.f16 %rs530,%rs531,%rs532;
}
	// end inline asm
	// begin inline asm
	{add.f16 %rs533,%rs527,%rs530;
}
	// end inline asm
	mov.b32 	{%rs537, %rs543}, %r273;
	mov.b32 	{%rs538, %rs544}, %r282;
	// begin inline asm
	{mul.f16 %rs536,%rs537,%rs538;
}
	// end inline asm
	// begin inline asm
	{add.f16 %rs539,%rs533,%rs536;
}
	// end inline asm
	// begin inline asm
	{mul.f16 %rs542,%rs543,%rs544;
}
	// end inline asm
	// begin inline asm
	{add.f16 %rs545,%rs539,%rs542;
}
	// end inline asm
	mov.b32 	{%rs550, %rs556}, %r288;
	// begin inline asm
	{mul.f16 %rs548,%rs501,%rs550;
}
	// end inline asm
	// begin inline asm
	{add.f16 %rs551,%rs497,%rs548;
}
	// end inline asm
	// begin inline asm
	{mul.f16 %rs554,%rs507,%rs556;
}
	// end inline asm
	// begin inline asm
	{add.f16 %rs557,%rs551,%rs554;
}
	// end inline asm
	mov.b32 	{%rs562, %rs568}, %r289;
	// begin inline asm
	{mul.f16 %rs560,%rs513,%rs562;
}
	// end inline asm
	// begin inline asm
	{add.f16 %rs563,%rs557,%rs560;
}
	// end inline asm
	// begin inline asm
	{mul.f16 %rs566,%rs519,%rs568;
}
	// end inline asm
	// begin inline asm
	{add.f16 %rs569,%rs563,%rs566;
}
	// end inline asm
	mov.b32 	{%rs574, %rs580}, %r290;
	// begin inline asm
	{mul.f16 %rs572,%rs525,%rs574;
}
	// end inline asm
	// begin inline asm
	{add.f16 %rs575,%rs569,%rs572;
}
	// end inline asm
	// begin inline asm
	{mul.f16 %rs578,%rs531,%rs580;
}
	// end inline asm
	// begin inline asm
	{add.f16 %rs581,%rs575,%rs578;
}
	// end inline asm
	mov.b32 	{%rs586, %rs592}, %r291;
	// begin inline asm
	{mul.f16 %rs584,%rs537,%rs586;
}
	// end inline asm
	// begin inline asm
	{add.f16 %rs587,%rs581,%rs584;
}
	// end inline asm
	// begin inline asm
	{mul.f16 %rs590,%rs543,%rs592;
}
	// end inline asm
	// begin inline asm
	{add.f16 %rs593,%rs587,%rs590;
}
	// end inline asm
	add.s64 	%rd74, %rd56, 768;
	// begin inline asm
	{
  .reg .pred p;
  setp.ne.b32 p, %r346, 0;
  mov.b32 %r482, %r243;
  mov.b32 %r481, %r244;
  mov.b32 %r480, %r245;
  mov.b32 %r479, %r246;
  @p ld.global.lu.v4.u32 {%r482, %r481, %r480, %r479}, [%rd74];
}

	// end inline asm
	add.s64 	%rd75, %rd57, 768;
	// begin inline asm
	{
  .reg .pred p;
  setp.ne.b32 p, %r346, 0;
  mov.b32 %r498, %r252;
  mov.b32 %r497, %r253;
  mov.b32 %r496, %r254;
  mov.b32 %r495, %r255;
  @p ld.global.v4.u32 {%r498, %r497, %r496, %r495}, [%rd75];
}

	// end inline asm
	add.s64 	%rd76, %rd79, -128;
	// begin inline asm
	{
  .reg .pred p;
  setp.ne.b32 p, %r346, 0;
  mov.b32 %r494, %r261;
  mov.b32 %r493, %r262;
  mov.b32 %r492, %r263;
  mov.b32 %r491, %r264;
  @p ld.global.v4.u32 {%r494, %r493, %r492, %r491}, [%rd76];
}

	// end inline asm
	add.s64 	%rd77, %rd56, 896;
	// begin inline asm
	{
  .reg .pred p;
  setp.ne.b32 p, %r346, 0;
  mov.b32 %r478, %r270;
  mov.b32 %r477, %r271;
  mov.b32 %r476, %r272;
  mov.b32 %r475, %r273;
  @p ld.global.lu.v4.u32 {%r478, %r477, %r476, %r475}, [%rd77];
}

	// end inline asm
	add.s64 	%rd78, %rd57, 896;
	// begin inline asm
	{
  .reg .pred p;
  setp.ne.b32 p, %r346, 0;
  mov.b32 %r490, %r279;
  mov.b32 %r489, %r280;
  mov.b32 %r488, %r281;
  mov.b32 %r487, %r282;
  @p ld.global.v4.u32 {%r490, %r489, %r488, %r487}, [%rd78];
}

	// end inline asm
	// begin inline asm
	{
  .reg .pred p;
  setp.ne.b32 p, %r346, 0;
  mov.b32 %r486, %r288;
  mov.b32 %r485, %r289;
  mov.b32 %r484, %r290;
  mov.b32 %r483, %r291;
  @p ld.global.v4.u32 {%r486, %r485, %r484, %r483}, [%rd79];
}

	// end inline asm
	mov.b32 	{%rs597, %rs603}, %r482;
	mov.b32 	{%rs598, %rs604}, %r498;
	// begin inline asm
	{mul.f16 %rs596,%rs597,%rs598;
}
	// end inline asm
	// begin inline asm
	{add.f16 %rs599,%rs545,%rs596;
}
	// end inline asm
	// begin inline asm
	{mul.f16 %rs602,%rs603,%rs604;
}
	// end inline asm
	// begin inline asm
	{add.f16 %rs605,%rs599,%rs602;
}
	// end inline asm
	mov.b32 	{%rs609, %rs615}, %r481;
	mov.b32 	{%rs610, %rs616}, %r497;
	// begin inline asm
	{mul.f16 %rs608,%rs609,%rs610;
}
	// end inline asm
	// begin inline asm
	{add.f16 %rs611,%rs605,%rs608;
}
	// end inline asm
	// begin inline asm
	{mul.f16 %rs614,%rs615,%rs616;
}
	// end inline asm
	// begin inline asm
	{add.f16 %rs617,%rs611,%rs614;
}
	// end inline asm
	mov.b32 	{%rs621, %rs627}, %r480;
	mov.b32 	{%rs622, %rs628}, %r496;
	// begin inline asm
	{mul.f16 %rs620,%rs621,%rs622;
}
	// end inline asm
	// begin inline asm
	{add.f16 %rs623,%rs617,%rs620;
}
	// end inline asm
	// begin inline asm
	{mul.f16 %rs626,%rs627,%rs628;
}
	// end inline asm
	// begin inline asm
	{add.f16 %rs629,%rs623,%rs626;
}
	// end inline asm
	mov.b32 	{%rs633, %rs639}, %r479;
	mov.b32 	{%rs634, %rs640}, %r495;
	// begin inline asm
	{mul.f16 %rs632,%rs633,%rs634;
}
	// end inline asm
	// begin inline asm
	{add.f16 %rs635,%rs629,%rs632;
}
	// end inline asm
	// begin inline asm
	{mul.f16 %rs638,%rs639,%rs640;
}
	// end inline asm
	// begin inline asm
	{add.f16 %rs641,%rs635,%rs638;
}
	// end inline asm
	mov.b32 	{%rs646, %rs652}, %r494;
	// begin inline asm
	{mul.f16 %rs644,%rs597,%rs646;
}
	// end inline asm
	// begin inline asm
	{add.f16 %rs647,%rs593,%rs644;
}
	// end inline asm
	// begin inline asm
	{mul.f16 %rs650,%rs603,%rs652;
}
	// end inline asm
	// begin inline asm
	{add.f16 %rs653,%rs647,%rs650;
}
	// end inline asm
	mov.b32 	{%rs658, %rs664}, %r493;
	// begin inline asm
	{mul.f16 %rs656,%rs609,%rs658;
}
	// end inline asm
	// begin inline asm
	{add.f16 %rs659,%rs653,%rs656;
}
	// end inline asm
	// begin inline asm
	{mul.f16 %rs662,%rs615,%rs664;
}
	// end inline asm
	// begin inline asm
	{add.f16 %rs665,%rs659,%rs662;
}
	// end inline asm
	mov.b32 	{%rs670, %rs676}, %r492;
	// begin inline asm
	{mul.f16 %rs668,%rs621,%rs670;
}
	// end inline asm
	// begin inline asm
	{add.f16 %rs671,%rs665,%rs668;
}
	// end inline asm
	// begin inline asm
	{mul.f16 %rs674,%rs627,%rs676;
}
	// end inline asm
	// begin inline asm
	{add.f16 %rs677,%rs671,%rs674;
}
	// end inline asm
	mov.b32 	{%rs682, %rs688}, %r491;
	// begin inline asm
	{mul.f16 %rs680,%rs633,%rs682;
}
	// end inline asm
	// begin inline asm
	{add.f16 %rs683,%rs677,%rs680;
}
	// end inline asm
	// begin inline asm
	{mul.f16 %rs686,%rs639,%rs688;
}
	// end inline asm
	// begin inline asm
	{add.f16 %rs689,%rs683,%rs686;
}
	// end inline asm
	mov.b32 	{%rs693, %rs699}, %r478;
	mov.b32 	{%rs694, %rs700}, %r490;
	// begin inline asm
	{mul.f16 %rs692,%rs693,%rs694;
}
	// end inline asm
	// begin inline asm
	{add.f16 %rs695,%rs641,%rs692;
}
	// end inline asm
	// begin inline asm
	{mul.f16 %rs698,%rs699,%rs700;
}
	// end inline asm
	// begin inline asm
	{add.f16 %rs701,%rs695,%rs698;
}
	// end inline asm
	mov.b32 	{%rs705, %rs711}, %r477;
	mov.b32 	{%rs706, %rs712}, %r489;
	// begin inline asm
	{mul.f16 %rs704,%rs705,%rs706;
}
	// end inline asm
	// begin inline asm
	{add.f16 %rs707,%rs701,%rs704;
}
	// end inline asm
	// begin inline asm
	{mul.f16 %rs710,%rs711,%rs712;
}
	// end inline asm
	// begin inline asm
	{add.f16 %rs713,%rs707,%rs710;
}
	// end inline asm
	mov.b32 	{%rs717, %rs723}, %r476;
	mov.b32 	{%rs718, %rs724}, %r488;
	// begin inline asm
	{mul.f16 %rs716,%rs717,%rs718;
}
	// end inline asm
	// begin inline asm
	{add.f16 %rs719,%rs713,%rs716;
}
	// end inline asm
	// begin inline asm
	{mul.f16 %rs722,%rs723,%rs724;
}
	// end inline asm
	// begin inline asm
	{add.f16 %rs725,%rs719,%rs722;
}
	// end inline asm
	mov.b32 	{%rs729, %rs735}, %r475;
	mov.b32 	{%rs730, %rs736}, %r487;
	// begin inline asm
	{mul.f16 %rs728,%rs729,%rs730;
}
	// end inline asm
	// begin inline asm
	{add.f16 %rs731,%rs725,%rs728;
}
	// end inline asm
	// begin inline asm
	{mul.f16 %rs734,%rs735,%rs736;
}
	// end inline asm
	// begin inline asm
	{add.f16 %rs1027,%rs731,%rs734;
}
	// end inline asm
	mov.b32 	{%rs742, %rs748}, %r486;
	// begin inline asm
	{mul.f16 %rs740,%rs693,%rs742;
}
	// end inline asm
	// begin inline asm
	{add.f16 %rs743,%rs689,%rs740;
}
	// end inline asm
	// begin inline asm
	{mul.f16 %rs746,%rs699,%rs748;
}
	// end inline asm
	// begin inline asm
	{add.f16 %rs749,%rs743,%rs746;
}
	// end inline asm
	mov.b32 	{%rs754, %rs760}, %r485;
	// begin inline asm
	{mul.f16 %rs752,%rs705,%rs754;
}
	// end inline asm
	// begin inline asm
	{add.f16 %rs755,%rs749,%rs752;
}
	// end inline asm
	// begin inline asm
	{mul.f16 %rs758,%rs711,%rs760;
}
	// end inline asm
	// begin inline asm
	{add.f16 %rs761,%rs755,%rs758;
}
	// end inline asm
	mov.b32 	{%rs766, %rs772}, %r484;
	// begin inline asm
	{mul.f16 %rs764,%rs717,%rs766;
}
	// end inline asm
	// begin inline asm
	{add.f16 %rs767,%rs761,%rs764;
}
	// end inline asm
	// begin inline asm
	{mul.f16 %rs770,%rs723,%rs772;
}
	// end inline asm
	// begin inline asm
	{add.f16 %rs773,%rs767,%rs770;
}
	// end inline asm
	mov.b32 	{%rs778, %rs784}, %r483;
	// begin inline asm
	{mul.f16 %rs776,%rs729,%rs778;
}
	// end inline asm
	// begin inline asm
	{add.f16 %rs779,%rs773,%rs776;
}
	// end inline asm
	// begin inline asm
	{mul.f16 %rs782,%rs735,%rs784;
}
	// end inline asm
	// begin inline asm
	{add.f16 %rs1026,%rs779,%rs782;
}
	// end inline asm
	add.s64 	%rd127, %rd127, -4;
	add.s64 	%rd126, %rd126, 1024;
	add.s64 	%rd125, %rd125, 1024;
	setp.ne.s64 	%p4, %rd127, 0;
	@%p4 bra 	$L__BB1_6;
$L__BB1_7:
	setp.eq.s64 	%p5, %rd129, 0;
	@%p5 bra 	$L__BB1_10;
	ld.param.u64 	%rd121, [_Z20mySGemvKernel_Stage4I6__half6paramsILi2ELi128ELi8ELi4ELi4EEEvPKT_S5_PS3_mmm_param_1];
	ld.param.u64 	%rd118, [_Z20mySGemvKernel_Stage4I6__half6paramsILi2ELi128ELi8ELi4ELi4EEEvPKT_S5_PS3_mmm_param_0];
	mul.lo.s64 	%rd87, %rd38, %rd7;
	shl.b64 	%rd88, %rd87, 1;
	add.s64 	%rd23, %rd121, %rd88;
	shl.b64 	%rd89, %rd8, 1;
	shl.b64 	%rd90, %rd128, 8;
	add.s64 	%rd91, %rd89, %rd90;
	shl.b64 	%rd92, %rd5, 4;
	add.s64 	%rd131, %rd91, %rd92;
	shl.b64 	%rd93, %rd7, 1;
	add.s64 	%rd94, %rd93, 2;
	mad.lo.s64 	%rd25, %rd38, %rd94, %rd121;
	shl.b64 	%rd95, %rd38, 1;
	add.s64 	%rd96, %rd87, %rd8;
	shl.b64 	%rd97, %rd128, 7;
	add.s64 	%rd98, %rd96, %rd97;
	shl.b64 	%rd99, %rd5, 3;
	add.s64 	%rd100, %rd98, %rd99;
	shl.b64 	%rd101, %rd100, 1;
	add.s64 	%rd102, %rd95, %rd101;
	add.s64 	%rd103, %rd102, %rd121;
	add.s64 	%rd130, %rd103, 128;
	mul.lo.s64 	%rd104, %rd38, %rd9;
	shl.b64 	%rd105, %rd104, 1;
	add.s64 	%rd27, %rd118, %rd105;
$L__BB1_9:
	.pragma "nounroll";
	add.s64 	%rd106, %rd27, %rd131;
	mov.b32 	%r400, 1;
	// begin inline asm
	{
  .reg .pred p;
  setp.ne.b32 p, %r400, 0;
  mov.b32 %r482, %r482;
  mov.b32 %r481, %r481;
  mov.b32 %r480, %r480;
  mov.b32 %r479, %r479;
  @p ld.global.lu.v4.u32 {%r482, %r481, %r480, %r479}, [%rd106];
}

	// end inline asm
	add.s64 	%rd107, %rd23, %rd131;
	// begin inline asm
	{
  .reg .pred p;
  setp.ne.b32 p, %r400, 0;
  mov.b32 %r498, %r498;
  mov.b32 %r497, %r497;
  mov.b32 %r496, %r496;
  mov.b32 %r495, %r495;
  @p ld.global.v4.u32 {%r498, %r497, %r496, %r495}, [%rd107];
}

	// end inline asm
	add.s64 	%rd108, %rd25, %rd131;
	// begin inline asm
	{
  .reg .pred p;
  setp.ne.b32 p, %r400, 0;
  mov.b32 %r494, %r494;
  mov.b32 %r493, %r493;
  mov.b32 %r492, %r492;
  mov.b32 %r491, %r491;
  @p ld.global.v4.u32 {%r494, %r493, %r492, %r491}, [%rd108];
}

	// end inline asm
	add.s64 	%rd109, %rd106, 128;
	// begin inline asm
	{
  .reg .pred p;
  setp.ne.b32 p, %r400, 0;
  mov.b32 %r478, %r478;
  mov.b32 %r477, %r477;
  mov.b32 %r476, %r476;
  mov.b32 %r475, %r475;
  @p ld.global.lu.v4.u32 {%r478, %r477, %r476, %r475}, [%rd109];
}

	// end inline asm
	add.s64 	%rd110, %rd107, 128;
	// begin inline asm
	{
  .reg .pred p;
  setp.ne.b32 p, %r400, 0;
  mov.b32 %r490, %r490;
  mov.b32 %r489, %r489;
  mov.b32 %r488, %r488;
  mov.b32 %r487, %r487;
  @p ld.global.v4.u32 {%r490, %r489, %r488, %r487}, [%rd110];
}

	// end inline asm
	// begin inline asm
	{
  .reg .pred p;
  setp.ne.b32 p, %r400, 0;
  mov.b32 %r486, %r486;
  mov.b32 %r485, %r485;
  mov.b32 %r484, %r484;
  mov.b32 %r483, %r483;
  @p ld.global.v4.u32 {%r486, %r485, %r484, %r483}, [%rd130];
}

	// end inline asm
	mov.b32 	{%rs789, %rs795}, %r482;
	mov.b32 	{%rs790, %rs796}, %r498;
	// begin inline asm
	{mul.f16 %rs788,%rs789,%rs790;
}
	// end inline asm
	// begin inline asm
	{add.f16 %rs791,%rs1027,%rs788;
}
	// end inline asm
	// begin inline asm
	{mul.f16 %rs794,%rs795,%rs796;
}
	// end inline asm
	// begin inline asm
	{add.f16 %rs797,%rs791,%rs794;
}
	// end inline asm
	mov.b32 	{%rs801, %rs807}, %r481;
	mov.b32 	{%rs802, %rs808}, %r497;
	// begin inline asm
	{mul.f16 %rs800,%rs801,%rs802;
}
	// end inline asm
	// begin inline asm
	{add.f16 %rs803,%rs797,%rs800;
}
	// end inline asm
	// begin inline asm
	{mul.f16 %rs806,%rs807,%rs808;
}
	// end inline asm
	// begin inline asm
	{add.f16 %rs809,%rs803,%rs806;
}
	// end inline asm
	mov.b32 	{%rs813, %rs819}, %r480;
	mov.b32 	{%rs814, %rs820}, %r496;
	// begin inline asm
	{mul.f16 %rs812,%rs813,%rs814;
}
	// end inline asm
	// begin inline asm
	{add.f16 %rs815,%rs809,%rs812;
}
	// end inline asm
	// begin inline asm
	{mul.f16 %rs818,%rs819,%rs820;
}
	// end inline asm
	// begin inline asm
	{add.f16 %rs821,%rs815,%rs818;
}
	// end inline asm
	mov.b32 	{%rs825, %rs831}, %r479;
	mov.b32 	{%rs826, %rs832}, %r495;
	// begin inline asm
	{mul.f16 %rs824,%rs825,%rs826;
}
	// end inline asm
	// begin inline asm
	{add.f16 %rs827,%rs821,%rs824;
}
	// end inline asm
	// begin inline asm
	{mul.f16 %rs830,%rs831,%rs832;
}
	// end inline asm
	// begin inline asm
	{add.f16 %rs833,%rs827,%rs830;
}
	// end inline asm
	mov.b32 	{%rs838, %rs844}, %r494;
	// begin inline asm
	{mul.f16 %rs836,%rs789,%rs838;
}
	// end inline asm
	// begin inline asm
	{add.f16 %rs839,%rs1026,%rs836;
}
	// end inline asm
	// begin inline asm
	{mul.f16 %rs842,%rs795,%rs844;
}
	// end inline asm
	// begin inline asm
	{add.f16 %rs845,%rs839,%rs842;
}
	// end inline asm
	mov.b32 	{%rs850, %rs856}, %r493;
	// begin inline asm
	{mul.f16 %rs848,%rs801,%rs850;
}
	// end inline asm
	// begin inline asm
	{add.f16 %rs851,%rs845,%rs848;
}
	// end inline asm
	// begin inline asm
	{mul.f16 %rs854,%rs807,%rs856;
}
	// end inline asm
	// begin inline asm
	{add.f16 %rs857,%rs851,%rs854;
}
	// end inline asm
	mov.b32 	{%rs862, %rs868}, %r492;
	// begin inline asm
	{mul.f16 %rs860,%rs813,%rs862;
}
	// end inline asm
	// begin inline asm
	{add.f16 %rs863,%rs857,%rs860;
}
	// end inline asm
	// begin inline asm
	{mul.f16 %rs866,%rs819,%rs868;
}
	// end inline asm
	// begin inline asm
	{add.f16 %rs869,%rs863,%rs866;
}
	// end inline asm
	mov.b32 	{%rs874, %rs880}, %r491;
	// begin inline asm
	{mul.f16 %rs872,%rs825,%rs874;
}
	// end inline asm
	// begin inline asm
	{add.f16 %rs875,%rs869,%rs872;
}
	// end inline asm
	// begin inline asm
	{mul.f16 %rs878,%rs831,%rs880;
}
	// end inline asm
	// begin inline asm
	{add.f16 %rs881,%rs875,%rs878;
}
	// end inline asm
	mov.b32 	{%rs885, %rs891}, %r478;
	mov.b32 	{%rs886, %rs892}, %r490;
	// begin inline asm
	{mul.f16 %rs884,%rs885,%rs886;
}
	// end inline asm
	// begin inline asm
	{add.f16 %rs887,%rs833,%rs884;
}
	// end inline asm
	// begin inline asm
	{mul.f16 %rs890,%rs891,%rs892;
}
	// end inline asm
	// begin inline asm
	{add.f16 %rs893,%rs887,%rs890;
}
	// end inline asm
	mov.b32 	{%rs897, %rs903}, %r477;
	mov.b32 	{%rs898, %rs904}, %r489;
	// begin inline asm
	{mul.f16 %rs896,%rs897,%rs898;
}
	// end inline asm
	// begin inline asm
	{add.f16 %rs899,%rs893,%rs896;
}
	// end inline asm
	// begin inline asm
	{mul.f16 %rs902,%rs903,%rs904;
}
	// end inline asm
	// begin inline asm
	{add.f16 %rs905,%rs899,%rs902;
}
	// end inline asm
	mov.b32 	{%rs909, %rs915}, %r476;
	mov.b32 	{%rs910, %rs916}, %r488;
	// begin inline asm
	{mul.f16 %rs908,%rs909,%rs910;
}
	// end inline asm
	// begin inline asm
	{add.f16 %rs911,%rs905,%rs908;
}
	// end inline asm
	// begin inline asm
	{mul.f16 %rs914,%rs915,%rs916;
}
	// end inline asm
	// begin inline asm
	{add.f16 %rs917,%rs911,%rs914;
}
	// end inline asm
	mov.b32 	{%rs921, %rs927}, %r475;
	mov.b32 	{%rs922, %rs928}, %r487;
	// begin inline asm
	{mul.f16 %rs920,%rs921,%rs922;
}
	// end inline asm
	// begin inline asm
	{add.f16 %rs923,%rs917,%rs920;
}
	// end inline asm
	// begin inline asm
	{mul.f16 %rs926,%rs927,%rs928;
}
	// end inline asm
	// begin inline asm
	{add.f16 %rs1027,%rs923,%rs926;
}
	// end inline asm
	mov.b32 	{%rs934, %rs940}, %r486;
	// begin inline asm
	{mul.f16 %rs932,%rs885,%rs934;
}
	// end inline asm
	// begin inline asm
	{add.f16 %rs935,%rs881,%rs932;
}
	// end inline asm
	// begin inline asm
	{mul.f16 %rs938,%rs891,%rs940;
}
	// end inline asm
	// begin inline asm
	{add.f16 %rs941,%rs935,%rs938;
}
	// end inline asm
	mov.b32 	{%rs946, %rs952}, %r485;
	// begin inline asm
	{mul.f16 %rs944,%rs897,%rs946;
}
	// end inline asm
	// begin inline asm
	{add.f16 %rs947,%rs941,%rs944;
}
	// end inline asm
	// begin inline asm
	{mul.f16 %rs950,%rs903,%rs952;
}
	// end inline asm
	// begin inline asm
	{add.f16 %rs953,%rs947,%rs950;
}
	// end inline asm
	mov.b32 	{%rs958, %rs964}, %r484;
	// begin inline asm
	{mul.f16 %rs956,%rs909,%rs958;
}
	// end inline asm
	// begin inline asm
	{add.f16 %rs959,%rs953,%rs956;
}
	// end inline asm
	// begin inline asm
	{mul.f16 %rs962,%rs915,%rs964;
}
	// end inline asm
	// begin inline asm
	{add.f16 %rs965,%rs959,%rs962;
}
	// end inline asm
	mov.b32 	{%rs970, %rs976}, %r483;
	// begin inline asm
	{mul.f16 %rs968,%rs921,%rs970;
}
	// end inline asm
	// begin inline asm
	{add.f16 %rs971,%rs965,%rs968;
}
	// end inline asm
	// begin inline asm
	{mul.f16 %rs974,%rs927,%rs976;
}
	// end inline asm
	// begin inline asm
	{add.f16 %rs1026,%rs971,%rs974;
}
	// end inline asm
	add.s64 	%rd131, %rd131, 256;
	add.s64 	%rd130, %rd130, 256;
	add.s64 	%rd129, %rd129, -1;
	setp.ne.s64 	%p6, %rd129, 0;
	@%p6 bra 	$L__BB1_9;
$L__BB1_10:
	// begin inline asm
	{mov.u32 %r405, WARP_SZ;
}
	// end inline asm
	shl.b32 	%r448, %r405, 8;
	add.s32 	%r445, %r448, -8161;
	// begin inline asm
	{  mov.b32 %r406, {%rs1027,%rs1027};}

	// end inline asm
	mov.b32 	%r416, 4;
	mov.b32 	%r446, -1;
	// begin inline asm
	{shfl.sync.bfly.b32 %r407,%r406,%r416,%r445,%r446;
}
	// end inline asm
	// begin inline asm
	{.reg .f16 low,high;
 mov.b32 {low,high}, %r407;
 mov.b16 %rs982, low;}
	// end inline asm
	// begin inline asm
	{add.f16 %rs983,%rs1027,%rs982;
}
	// end inline asm
	// begin inline asm
	{  mov.b32 %r413, {%rs1026,%rs1026};}

	// end inline asm
	// begin inline asm
	{shfl.sync.bfly.b32 %r414,%r413,%r416,%r445,%r446;
}
	// end inline asm
	// begin inline asm
	{.reg .f16 low,high;
 mov.b32 {low,high}, %r414;
 mov.b16 %rs988, low;}
	// end inline asm
	// begin inline asm
	{add.f16 %rs989,%rs1026,%rs988;
}
	// end inline asm
	// begin inline asm
	{  mov.b32 %r420, {%rs983,%rs983};}

	// end inline asm
	mov.b32 	%r430, 2;
	// begin inline asm
	{shfl.sync.bfly.b32 %r421,%r420,%r430,%r445,%r446;
}
	// end inline asm
	// begin inline asm
	{.reg .f16 low,high;
 mov.b32 {low,high}, %r421;
 mov.b16 %rs994, low;}
	// end inline asm
	// begin inline asm
	{add.f16 %rs995,%rs983,%rs994;
}
	// end inline asm
	// begin inline asm
	{  mov.b32 %r427, {%rs989,%rs989};}

	// end inline asm
	// begin inline asm
	{shfl.sync.bfly.b32 %r428,%r427,%r430,%r445,%r446;
}
	// end inline asm
	// begin inline asm
	{.reg .f16 low,high;
 mov.b32 {low,high}, %r428;
 mov.b16 %rs1000, low;}
	// end inline asm
	// begin inline asm
	{add.f16 %rs1001,%rs989,%rs1000;
}
	// end inline asm
	// begin inline asm
	{  mov.b32 %r434, {%rs995,%rs995};}

	// end inline asm
	mov.b32 	%r444, 1;
	// begin inline asm
	{shfl.sync.bfly.b32 %r435,%r434,%r444,%r445,%r446;
}
	// end inline asm
	// begin inline asm
	{.reg .f16 low,high;
 mov.b32 {low,high}, %r435;
 mov.b16 %rs1006, low;}
	// end inline asm
	// begin inline asm
	{add.f16 %rs1007,%rs995,%rs1006;
}
	// end inline asm
	// begin inline asm
	{  mov.b32 %r441, {%rs1001,%rs1001};}

	// end inline asm
	// begin inline asm
	{shfl.sync.bfly.b32 %r442,%r441,%r444,%r445,%r446;
}
	// end inline asm
	// begin inline asm
	{.reg .f16 low,high;
 mov.b32 {low,high}, %r442;
 mov.b16 %rs1012, low;}
	// end inline asm
	// begin inline asm
	{add.f16 %rs1013,%rs1001,%rs1012;
}
	// end inline asm
	setp.ne.s64 	%p7, %rd5, 0;
	@%p7 bra 	$L__BB1_12;
	ld.param.u64 	%rd123, [_Z20mySGemvKernel_Stage4I6__half6paramsILi2ELi128ELi8ELi4ELi4EEEvPKT_S5_PS3_mmm_param_4];
	ld.param.u64 	%rd122, [_Z20mySGemvKernel_Stage4I6__half6paramsILi2ELi128ELi8ELi4ELi4EEEvPKT_S5_PS3_mmm_param_2];
	cvt.u32.u64 	%r449, %rd7;
	shl.b32 	%r450, %r449, 1;
	cvt.u64.u32 	%rd114, %r450;
	mad.lo.s64 	%rd115, %rd123, %rd9, %rd114;
	shl.b64 	%rd116, %rd115, 1;
	add.s64 	%rd112, %rd122, %rd116;
	// begin inline asm
	{ atom.add.noftz.f16 %rs1016,[%rd112],%rs1007; }

	// end inline asm
	add.s64 	%rd113, %rd112, 2;
	// begin inline asm
	{ atom.add.noftz.f16 %rs1018,[%rd113],%rs1013; }

	// end inline asm
$L__BB1_12:
	ret;

}
	// .globl	_Z20mySGemvKernel_Stage4I6__half6paramsILi8ELi128ELi8ELi4ELi4EEEvPKT_S5_PS3_mmm
.visible .entry _Z20mySGemvKernel_Stage4I6__half6paramsILi8ELi128ELi8ELi4ELi4EEEvPKT_S5_PS3_mmm(
	.param .u64 .ptr .align 1 _Z20mySGemvKernel_Stage4I6__half6paramsILi8ELi128ELi8ELi4ELi4EEEvPKT_S5_PS3_mmm_param_0,
	.param .u64 .ptr .align 1 _Z20mySGemvKernel_Stage4I6__half6paramsILi8ELi128ELi8ELi4ELi4EEEvPKT_S5_PS3_mmm_param_1,
	.param .u64 .ptr .align 1 _Z20mySGemvKernel_Stage4I6__half6paramsILi8ELi128ELi8ELi4ELi4EEEvPKT_S5_PS3_mmm_param_2,
	.param .u64 _Z20mySGemvKernel_Stage4I6__half6paramsILi8ELi128ELi8ELi4ELi4EEEvPKT_S5_PS3_mmm_param_3,
	.param .u64 _Z20mySGemvKernel_Stage4I6__half6paramsILi8ELi128ELi8ELi4ELi4EEEvPKT_S5_PS3_mmm_param_4,
	.param .u64 _Z20mySGemvKernel_Stage4I6__half6paramsILi8ELi128ELi8ELi4ELi4EEEvPKT_S5_PS3_mmm_param_5
)
{
	.reg .pred 	%p<5>;
	.reg .b16 	%rs<981>;
	.reg .b32 	%r<569>;
	.reg .b64 	%rd<87>;
	.reg .b64 	%fd<2>;

	ld.param.u64 	%rd16, [_Z20mySGemvKernel_Stage4I6__half6paramsILi8ELi128ELi8ELi4ELi4EEEvPKT_S5_PS3_mmm_param_0];
	ld.param.u64 	%rd17, [_Z20mySGemvKernel_Stage4I6__half6paramsILi8ELi128ELi8ELi4ELi4EEEvPKT_S5_PS3_mmm_param_1];
	ld.param.u64 	%rd20, [_Z20mySGemvKernel_Stage4I6__half6paramsILi8ELi128ELi8ELi4ELi4EEEvPKT_S5_PS3_mmm_param_5];
	mov.u32 	%r146, %nctaid.y;
	cvt.u64.u32 	%rd1, %r146;
	and.b64  	%rd21, %rd20, -4294967296;
	setp.ne.s64 	%p1, %rd21, 0;
	@%p1 bra 	$L__BB2_2;
	ld.param.u64 	%rd80, [_Z20mySGemvKernel_Stage4I6__half6paramsILi8ELi128ELi8ELi4ELi4EEEvPKT_S5_PS3_mmm_param_5];
	cvt.u32.u64 	%r147, %rd1;
	cvt.u32.u64 	%r148, %rd80;
	div.u32 	%r149, %r148, %r147;
	cvt.u64.u32 	%rd83, %r149;
	bra.uni 	$L__BB2_3;
$L__BB2_2:
	ld.param.u64 	%rd79, [_Z20mySGemvKernel_Stage4I6__half6paramsILi8ELi128ELi8ELi4ELi4EEEvPKT_S5_PS3_mmm_param_5];
	div.u64 	%rd83, %rd79, %rd1;
$L__BB2_3:
	mov.u32 	%r150, %tid.x;
	and.b32  	%r151, %r150, 31;
	cvt.u64.u32 	%rd22, %r151;
	mov.f64 	%fd1, 0d0000000000000000;
	// begin inline asm
	{  cvt.rn.f16.f64 %rs980, %fd1;}

	// end inline asm
	and.b64  	%rd5, %rd22, 7;
	mov.u32 	%r1, %ctaid.z;
	shr.u32 	%r152, %r150, 3;
	and.b32  	%r153, %r152, 124;
	cvt.u64.u32 	%rd23, %r153;
	mov.u32 	%r154, %ctaid.x;
	mul.wide.u32 	%rd24, %r154, 16;
	add.s64 	%rd25, %rd24, %rd23;
	shr.u64 	%rd26, %rd22, 3;
	or.b64  	%rd6, %rd25, %rd26;
	setp.lt.u64 	%p2, %rd83, 128;
	mov.b16 	%rs973, 0;
	mov.u16 	%rs974, %rs973;
	mov.u16 	%rs975, %rs973;
	mov.u16 	%rs976, %rs973;
	mov.u16 	%rs977, %rs973;
	mov.u16 	%rs978, %rs973;
	mov.u16 	%rs979, %rs973;
	@%p2 bra 	$L__BB2_6;
	ld.param.u64 	%rd81, [_Z20mySGemvKernel_Stage4I6__half6paramsILi8ELi128ELi8ELi4ELi4EEEvPKT_S5_PS3_mmm_param_5];
	shl.b64 	%rd27, %rd5, 3;
	mov.u32 	%r156, %ctaid.y;
	cvt.u64.u32 	%rd28, %r156;
	mul.lo.s64 	%rd29, %rd83, %rd28;
	cvt.u64.u32 	%rd30, %r1;
	shr.u64 	%rd86, %rd83, 7;
	mad.lo.s64 	%rd31, %rd81, %rd30, %rd29;
	add.s64 	%rd32, %rd31, %rd27;
	shl.b64 	%rd33, %rd32, 1;
	add.s64 	%rd85, %rd17, %rd33;
	mad.lo.s64 	%rd34, %rd81, %rd6, %rd29;
	add.s64 	%rd35, %rd34, %rd27;
	shl.b64 	%rd36, %rd35, 1;
	add.s64 	%rd84, %rd16, %rd36;
	mov.b16 	%rs973, 0;
$L__BB2_5:
	ld.param.u64 	%rd82, [_Z20mySGemvKernel_Stage4I6__half6paramsILi8ELi128ELi8ELi4ELi4EEEvPKT_S5_PS3_mmm_param_5];
	mov.b32 	%r314, 1;
	// begin inline asm
	{
  .reg .pred p;
  setp.ne.b32 p, %r314, 0;
  mov.b32 %r504, %r504;
  mov.b32 %r503, %r503;
  mov.b32 %r502, %r502;
  mov.b32 %r501, %r501;
  @p ld.global.lu.v4.u32 {%r504, %r503, %r502, %r501}, [%rd84];
}

	// end inline asm
	// begin inline asm
	{
  .reg .pred p;
  setp.ne.b32 p, %r314, 0;
  mov.b32 %r568, %r568;
  mov.b32 %r567, %r567;
  mov.b32 %r566, %r566;
  mov.b32 %r565, %r565;
  @p ld.global.v4.u32 {%r568, %r567, %r566, %r565}, [%rd85];
}

	// end inline asm
	shl.b64 	%rd55, %rd82, 1;
	add.s64 	%rd39, %rd85, %rd55;
	// begin inline asm
	{
  .reg .pred p;
  setp.ne.b32 p, %r314, 0;
  mov.b32 %r564, %r564;
  mov.b32 %r563, %r563;
  mov.b32 %r562, %r562;
  mov.b32 %r561, %r561;
  @p ld.global.v4.u32 {%r564, %r563, %r562, %r561}, [%rd39];
}

	// end inline asm
	add.s64 	%rd40, %rd39, %rd55;
	// begin inline asm
	{
  .reg .pred p;
  setp.ne.b32 p, %r314, 0;
  mov.b32 %r560, %r560;
  mov.b32 %r559, %r559;
  mov.b32 %r558, %r558;
  mov.b32 %r557, %r557;
  @p ld.global.v4.u32 {%r560, %r559, %r558, %r557}, [%rd40];
}

	// end inline asm
	add.s64 	%rd41, %rd40, %rd55;
	// begin inline asm
	{
  .reg .pred p;
  setp.ne.b32 p, %r314, 0;
  mov.b32 %r556, %r556;
  mov.b32 %r555, %r555;
  mov.b32 %r554, %r554;
  mov.b32 %r553, %r553;
  @p ld.global.v4.u32 {%r556, %r555, %r554, %r553}, [%rd41];
}

	// end inline asm
	add.s64 	%rd42, %rd41, %rd55;
	// begin inline asm
	{
  .reg .pred p;
  setp.ne.b32 p, %r314, 0;
  mov.b32 %r552, %r552;
  mov.b32 %r551, %r551;
  mov.b32 %r550, %r550;
  mov.b32 %r549, %r549;
  @p ld.global.v4.u32 {%r552, %r551, %r550, %r549}, [%rd42];
}

	// end inline asm
	add.s64 	%rd43, %rd42, %rd55;
	// begin inline asm
	{
  .reg .pred p;
  setp.ne.b32 p, %r314, 0;
  mov.b32 %r548, %r548;
  mov.b32 %r547, %r547;
  mov.b32 %r546, %r546;
  mov.b32 %r545, %r545;
  @p ld.global.v4.u32 {%r548, %r547, %r546, %r545}, [%rd43];
}

	// end inline asm
	add.s64 	%rd44, %rd43, %rd55;
	// begin inline asm
	{
  .reg .pred p;
  setp.ne.b32 p, %r314, 0;
  mov.b32 %r544, %r544;
  mov.b32 %r543, %r543;
  mov.b32 %r542, %r542;
  mov.b32 %r541, %r541;
  @p ld.global.v4.u32 {%r544, %r543, %r542, %r541}, [%rd44];
}

	// end inline asm
	add.s64 	%rd45, %rd44, %rd55;
	// begin inline asm
	{
  .reg .pred p;
  setp.ne.b32 p, %r314, 0;
  mov.b32 %r540, %r540;
  mov.b32 %r539, %r539;
  mov.b32 %r538, %r538;
  mov.b32 %r537, %r537;
  @p ld.global.v4.u32 {%r540, %r539, %r538, %r537}, [%rd45];
}

	// end inline asm
	add.s64 	%rd46, %rd84, 128;
	// begin inline asm
	{
  .reg .pred p;
  setp.ne.b32 p, %r314, 0;
  mov.b32 %r500, %r500;
  mov.b32 %r499, %r499;
  mov.b32 %r498, %r498;
  mov.b32 %r497, %r497;
  @p ld.global.lu.v4.u32 {%r500, %r499, %r498, %r497}, [%rd46];
}

	// end inline asm
	add.s64 	%rd47, %rd85, 128;
	// begin inline asm
	{
  .reg .pred p;
  setp.ne.b32 p, %r314, 0;
  mov.b32 %r536, %r536;
  mov.b32 %r535, %r535;
  mov.b32 %r534, %r534;
  mov.b32 %r533, %r533;
  @p ld.global.v4.u32 {%r536, %r535, %r534, %r533}, [%rd47];
}

	// end inline asm
	mul.lo.s64 	%rd56, %rd82, 12;
	sub.s64 	%rd57, %rd45, %rd56;
	add.s64 	%rd48, %rd57, 128;
	// begin inline asm
	{
  .reg .pred p;
  setp.ne.b32 p, %r314, 0;
  mov.b32 %r532, %r532;
  mov.b32 %r531, %r531;
  mov.b32 %r530, %r530;
  mov.b32 %r529, %r529;
  @p ld.global.v4.u32 {%r532, %r531, %r530, %r529}, [%rd48];
}

	// end inline asm
	add.s64 	%rd49, %rd48, %rd55;
	// begin inline asm
	{
  .reg .pred p;
  setp.ne.b32 p, %r314, 0;
  mov.b32 %r528, %r528;
  mov.b32 %r527, %r527;
  mov.b32 %r526, %r526;
  mov.b32 %r525, %r525;
  @p ld.global.v4.u32 {%r528, %r527, %r526, %r525}, [%rd49];
}

	// end inline asm
	add.s64 	%rd50, %rd49, %rd55;
	// begin inline asm
	{
  .reg .pred p;
  setp.ne.b32 p, %r314, 0;
  mov.b32 %r524, %r524;
  mov.b32 %r523, %r523;
  mov.b32 %r522, %r522;
  mov.b32 %r521, %r521;
  @p ld.global.v4.u32 {%r524, %r523, %r522, %r521}, [%rd50];
}

	// end inline asm
	add.s64 	%rd51, %rd50, %rd55;
	// begin inline asm
	{
  .reg .pred p;
  setp.ne.b32 p, %r314, 0;
  mov.b32 %r520, %r520;
  mov.b32 %r519, %r519;
  mov.b32 %r518, %r518;
  mov.b32 %r517, %r517;
  @p ld.global.v4.u32 {%r520, %r519, %r518, %r517}, [%rd51];
}

	// end inline asm
	add.s64 	%rd52, %rd51, %rd55;
	// begin inline asm
	{
  .reg .pred p;
  setp.ne.b32 p, %r314, 0;
  mov.b32 %r516, %r516;
  mov.b32 %r515, %r515;
  mov.b32 %r514, %r514;
  mov.b32 %r513, %r513;
  @p ld.global.v4.u32 {%r516, %r515, %r514, %r513}, [%rd52];
}

	// end inline asm
	add.s64 	%rd53, %rd52, %rd55;
	// begin inline asm
	{
  .reg .pred p;
  setp.ne.b32 p, %r314, 0;
  mov.b32 %r512, %r512;
  mov.b32 %r511, %r511;
  mov.b32 %r510, %r510;
  mov.b32 %r509, %r509;
  @p ld.global.v4.u32 {%r512, %r511, %r510, %r509}, [%rd53];
}

	// end inline asm
	add.s64 	%rd54, %rd53, %rd55;
	// begin inline asm
	{
  .reg .pred p;
  setp.ne.b32 p, %r314, 0;
  mov.b32 %r508, %r508;
  mov.b32 %r507, %r507;
  mov.b32 %r506, %r506;
  mov.b32 %r505, %r505;
  @p ld.global.v4.u32 {%r508, %r507, %r506, %r505}, [%rd54];
}

	// end inline asm
	mov.b32 	{%rs38, %rs44}, %r504;
	mov.b32 	{%rs39, %rs45}, %r568;
	// begin inline asm
	{mul.f16 %rs37,%rs38,%rs39;
}
	// end inline asm
	// begin inline asm
	{add.f16 %rs40,%rs980,%rs37;
}
	// end inline asm
	// begin inline asm
	{mul.f16 %rs43,%rs44,%rs45;
}
	// end inline asm
	// begin inline asm
	{add.f16 %rs46,%rs40,%rs43;
}
	// end inline asm
	mov.b32 	{%rs50, %rs56}, %r503;
	mov.b32 	{%rs51, %rs57}, %r567;
	// begin inline asm
	{mul.f16 %rs49,%rs50,%rs51;
}
	// end inline asm
	// begin inline asm
	{add.f16 %rs52,%rs46,%rs49;
}
	// end inline asm
	// begin inline asm
	{mul.f16 %rs55,%rs56,%rs57;
}
	// end inline asm
	// begin inline asm
	{add.f16 %rs58,%rs52,%rs55;
}
	// end inline asm
	mov.b32 	{%rs62, %rs68}, %r502;
	mov.b32 	{%rs63, %rs69}, %r566;
	// begin inline asm
	{mul.f16 %rs61,%rs62,%rs63;
}
	// end inline asm
	// begin inline asm
	{add.f16 %rs64,%rs58,%rs61;
}
	// end inline asm
	// begin inline asm
	{mul.f16 %rs67,%rs68,%rs69;
}
	// end inline asm
	// begin inline asm
	{add.f16 %rs70,%rs64,%rs67;
}
	// end inline asm
	mov.b32 	{%rs74, %rs80}, %r501;
	mov.b32 	{%rs75, %rs81}, %r565;
	// begin inline asm
	{mul.f16 %rs73,%rs74,%rs75;
}
	// end inline asm
	// begin inline asm
	{add.f16 %rs76,%rs70,%rs73;
}
	// end inline asm
	// begin inline asm
	{mul.f16 %rs79,%rs80,%rs81;
}
	// end inline asm
	// begin inline asm
	{add.f16 %rs82,%rs76,%rs79;
}
	// end inline asm
	mov.b32 	{%rs87, %rs93}, %r564;
	// begin inline asm
	{mul.f16 %rs85,%rs38,%rs87;
}
	// end inline asm
	// begin inline asm
	{add.f16 %rs88,%rs979,%rs85;
}
	// end inline asm
	// begin inline asm
	{mul.f16 %rs91,%rs44,%rs93;
}
	// end inline asm
	// begin inline asm
	{add.f16 %rs94,%rs88,%rs91;
}
	// end inline asm
	mov.b32 	{%rs99, %rs105}, %r563;
	// begin inline asm
	{mul.f16 %rs97,%rs50,%rs99;
}
	// end inline asm
	// begin inline asm
	{add.f16 %rs100,%rs94,%rs97;
}
	// end inline asm
	// begin inline asm
	{mul.f16 %rs103,%rs56,%rs105;
}
	// end inline asm
	// begin inline asm
	{add.f16 %rs106,%rs100,%rs103;
}
	// end inline asm
	mov.b32 	{%rs111, %rs117}, %r562;
	// begin inline asm
	{mul.f16 %rs109,%rs62,%rs111;
}
	// end inline asm
	// begin inline asm
	{add.f16 %rs112,%rs106,%rs109;
}
	// end inline asm
	// begin inline asm
	{mul.f16 %rs115,%rs68,%rs117;
}
	// end inline asm
	// begin inline asm
	{add.f16 %rs118,%rs112,%rs115;
}
	// end inline asm
	mov.b32 	{%rs123, %rs129}, %r561;
	// begin inline asm
	{mul.f16 %rs121,%rs74,%rs123;
}
	// end inline asm
	// begin inline asm
	{add.f16 %rs124,%rs118,%rs121;
}
	// end inline asm
	// begin inline asm
	{mul.f16 %rs127,%rs80,%rs129;
}
	// end inline asm
	// begin inline asm
	{add.f16 %rs130,%rs124,%rs127;
}
	// end inline asm
	mov.b32 	{%rs135, %rs141}, %r560;
	// begin inline asm
	{mul.f16 %rs133,%rs38,%rs135;
}
	// end inline asm
	// begin inline asm
	{add.f16 %rs136,%rs978,%rs133;
}
	// end inline asm
	// begin inline asm
	{mul.f16 %rs139,%rs44,%rs141;
}
	// end inline asm
	// begin inline asm
	{add.f16 %rs142,%rs136,%rs139;
}
	// end inline asm
	mov.b32 	{%rs147, %rs153}, %r559;
	// begin inline asm
	{mul.f16 %rs145,%rs50,%rs147;
}
	// end inline asm
	// begin inline asm
	{add.f16 %rs148,%rs142,%rs145;
}
	// end inline asm
	// begin inline asm
	{mul.f16 %rs151,%rs56,%rs153;
}
	// end inline asm
	// begin inline asm
	{add.f16 %rs154,%rs148,%rs151;
}
	// end inline asm
	mov.b32 	{%rs159, %rs165}, %r558;
	// begin inline asm
	{mul.f16 %rs157,%rs62,%rs159;
}
	// end inline asm
	// begin inline asm
	{add.f16 %rs160,%rs154,%rs157;
}
	// end inline asm
	// begin inline asm
	{mul.f16 %rs163,%rs68,%rs165;
}
	// end inline asm
	// begin inline asm
	{add.f16 %rs166,%rs160,%rs163;
}
	// end inline asm
	mov.b32 	{%rs171, %rs177}, %r557;
	// begin inline asm
	{mul.f16 %rs169,%rs74,%rs171;
}
	// end inline asm
	// begin inline asm
	{add.f16 %rs172,%rs166,%rs169;
}
	// end inline asm
	// begin inline asm
	{mul.f16 %rs175,%rs80,%rs177;
}
	// end inline asm
	// begin inline asm
	{add.f16 %rs178,%rs172,%rs175;
}
	// end inline asm
	mov.b32 	{%rs183, %rs189}, %r556;
	// begin inline asm
	{mul.f16 %rs181,%rs38,%rs183;
}
	// end inline asm
	// begin inline asm
	{add.f16 %rs184,%rs977,%rs181;
}
	// end inline asm
	// begin inline asm
	{mul.f16 %rs187,%rs44,%rs189;
}
	// end inline asm
	// begin inline asm
	{add.f16 %rs190,%rs184,%rs187;
}
	// end inline asm
	mov.b32 	{%rs195, %rs201}, %r555;
	// begin inline asm
	{mul.f16 %rs193,%rs50,%rs195;
}
	// end inline asm
	// begin inline asm
	{add.f16 %rs196,%rs190,%rs193;
}
	// end inline asm
	// begin inline asm
	{mul.f16 %rs199,%rs56,%rs201;
}
	// end inline asm
	// begin inline asm
	{add.f16 %rs202,%rs196,%rs199;
}
	// end inline asm
	mov.b32 	{%rs207, %rs213}, %r554;
	// begin inline asm
	{mul.f16 %rs205,%rs62,%rs207;
}
	// end inline asm
	// begin inline asm
	{add.f16 %rs208,%rs202,%rs205;
}
	// end inline asm
	// begin inline asm
	{mul.f16 %rs211,%rs68,%rs213;
}
	// end inline asm
	// begin inline asm
	{add.f16 %rs214,%rs208,%rs211;
}
	// end inline asm
	mov.b32 	{%rs219, %rs225}, %r553;
	// begin inline asm
	{mul.f16 %rs217,%rs74,%rs219;
}
	// end inline asm
	// begin inline asm
	{add.f16 %rs220,%rs214,%rs217;
}
	// end inline asm
	// begin inline asm
	{mul.f16 %rs223,%rs80,%rs225;
}
	// end inline asm
	// begin inline asm
	{add.f16 %rs226,%rs220,%rs223;
}
	// end inline asm
	mov.b32 	{%rs231, %rs237}, %r552;
	// begin inline asm
	{mul.f16 %rs229,%rs38,%rs231;
}
	// end inline asm
	// begin inline asm
	{add.f16 %rs232,%rs976,%rs229;
}
	// end inline asm
	// begin inline asm
	{mul.f16 %rs235,%rs44,%rs237;
}
	// end inline asm
	// begin inline asm
	{add.f16 %rs238,%rs232,%rs235;
}
	// end inline asm
	mov.b32 	{%rs243, %rs249}, %r551;
	// begin inline asm
	{mul.f16 %rs241,%rs50,%rs243;
}
	// end inline asm
	// begin inline asm
	{add.f16 %rs244,%rs238,%rs241;
}
	// end inline asm
	// begin inline asm
	{mul.f16 %rs247,%rs56,%rs249;
}
	// end inline asm
	// begin inline asm
	{add.f16 %rs250,%rs244,%rs247;
}
	// end inline asm
	mov.b32 	{%rs255, %rs261}, %r550;
	// begin inline asm
	{mul.f16 %rs253,%rs62,%rs255;
}
	// end inline asm
	// begin inline asm
	{add.f16 %rs256,%rs250,%rs253;
}
	// end inline asm
	// begin inline asm
	{mul.f16 %rs259,%rs68,%rs261;
}
	// end inline asm
	// begin inline asm
	{add.f16 %rs262,%rs256,%rs259;
}
	// end inline asm
	mov.b32 	{%rs267, %rs273}, %r549;
	// begin inline asm
	{mul.f16 %rs265,%rs74,%rs267;
}
	// end inline asm
	// begin inline asm
	{add.f16 %rs268,%rs262,%rs265;
}
	// end inline asm
	// begin inline asm
	{mul.f16 %rs271,%rs80,%rs273;
}
	// end inline asm
	// begin inline asm
	{add.f16 %rs274,%rs268,%rs271;
}
	// end inline asm
	mov.b32 	{%rs279, %rs285}, %r548;
	// begin inline asm
	{mul.f16 %rs277,%rs38,%rs279;
}
	// end inline asm
	// begin inline asm
	{add.f16 %rs280,%rs975,%rs277;
}
	// end inline asm
	// begin inline asm
	{mul.f16 %rs283,%rs44,%rs285;
}
	// end inline asm
	// begin inline asm
	{add.f16 %rs286,%rs280,%rs283;
}
	// end inline asm
	mov.b32 	{%rs291, %rs297}, %r547;
	// begin inline asm
	{mul.f16 %rs289,%rs50,%rs291;
}
	// end inline asm
	// begin inline asm
	{add.f16 %rs292,%rs286,%rs289;
}
	// end inline asm
	// begin inline asm
	{mul.f16 %rs295,%rs56,%rs297;
}
	// end inline asm
	// begin inline asm
	{add.f16 %rs298,%rs292,%rs295;
}
	// end inline asm
	mov.b32 	{%rs303, %rs309}, %r546;
	// begin inline asm
	{mul.f16 %rs301,%rs62,%rs303;
}
	// end inline asm
	// begin inline asm
	{add.f16 %rs304,%rs298,%rs301;
}
	// end inline asm
	// begin inline asm
	{mul.f16 %rs307,%rs68,%rs309;
}
	// end inline asm
	// begin inline asm
	{add.f16 %rs310,%rs304,%rs307;
}
	// end inline asm
	mov.b32 	{%rs315, %rs321}, %r545;
	// begin inline asm
	{mul.f16 %rs313,%rs74,%rs315;
}
	// end inline asm
	// begin inline asm
	{add.f16 %rs316,%rs310,%rs313;
}
	// end inline asm
	// begin inline asm
	{mul.f16 %rs319,%rs80,%rs321;
}
	// end inline asm
	// begin inline asm
	{add.f16 %rs322,%rs316,%rs319;
}
	// end inline asm
	mov.b32 	{%rs327, %rs333}, %r544;
	// begin inline asm
	{mul.f16 %rs325,%rs38,%rs327;
}
	// end inline asm
	// begin inline asm
	{add.f16 %rs328,%rs974,%rs325;
}
	// end inline asm
	// begin inline asm
	{mul.f16 %rs331,%rs44,%rs333;
}
	// end inline asm
	// begin inline asm
	{add.f16 %rs334,%rs328,%rs331;
}
	// end inline asm
	mov.b32 	{%rs339, %rs345}, %r543;
	// begin inline asm
	{mul.f16 %rs337,%rs50,%rs339;
}
	// end inline asm
	// begin inline asm
	{add.f16 %rs340,%rs334,%rs337;
}
	// end inline asm
	// begin inline asm
	{mul.f16 %rs343,%rs56,%rs345;
}
	// end inline asm
	// begin inline asm
	{add.f16 %rs346,%rs340,%rs343;
}
	// end inline asm
	mov.b32 	{%rs351, %rs357}, %r542;
	// begin inline asm
	{mul.f16 %rs349,%rs62,%rs351;
}
	// end inline asm
	// begin inline asm
	{add.f16 %rs352,%rs346,%rs349;
}
	// end inline asm
	// begin inline asm
	{mul.f16 %rs355,%rs68,%rs357;
}
	// end inline asm
	// begin inline asm
	{add.f16 %rs358,%rs352,%rs355;
}
	// end inline asm
	mov.b32 	{%rs363, %rs369}, %r541;
	// begin inline asm
	{mul.f16 %rs361,%rs74,%rs363;
}
	// end inline asm
	// begin inline asm
	{add.f16 %rs364,%rs358,%rs361;
}
	// end inline asm
	// begin inline asm
	{mul.f16 %rs367,%rs80,%rs369;
}
	// end inline asm
	// begin inline asm
	{add.f16 %rs370,%rs364,%rs367;
}
	// end inline asm
	mov.b32 	{%rs375, %rs381}, %r540;
	// begin inline asm
	{mul.f16 %rs373,%rs38,%rs375;
}
	// end inline asm
	// begin inline asm
	{add.f16 %rs376,%rs973,%rs373;
}
	// end inline asm
	// begin inline asm
	{mul.f16 %rs379,%rs44,%rs381;
}
	// end inline asm
	// begin inline asm
	{add.f16 %rs382,%rs376,%rs379;
}
	// end inline asm
	mov.b32 	{%rs387, %rs393}, %r539;
	// begin inline asm
	{mul.f16 %rs385,%rs50,%rs387;
}
	// end inline asm
	// begin inline asm
	{add.f16 %rs388,%rs382,%rs385;
}
	// end inline asm
	// begin inline asm
	{mul.f16 %rs391,%rs56,%rs393;
}
	// end inline asm
	// begin inline asm
	{add.f16 %rs394,%rs388,%rs391;
}
	// end inline asm
	mov.b32 	{%rs399, %rs405}, %r538;
	// begin inline asm
	{mul.f16 %rs397,%rs62,%rs399;
}
	// end inline asm
	// begin inline asm
	{add.f16 %rs400,%rs394,%rs397;
}
	// end inline asm
	// begin inline asm
	{mul.f16 %rs403,%rs68,%rs405;
}
	// end inline asm
	// begin inline asm
	{add.f16 %rs406,%rs400,%rs403;
}
	// end inline asm
	mov.b32 	{%rs411, %rs417}, %r537;
	// begin inline asm
	{mul.f16 %rs409,%rs74,%rs411;
}
	// end inline asm
	// begin inline asm
	{add.f16 %rs412,%rs406,%rs409;
}
	// end inline asm
	// begin inline asm
	{mul.f16 %rs415,%rs80,%rs417;
}
	// end inline asm
	// begin inline asm
	{add.f16 %rs418,%rs412,%rs415;
}
	// end inline asm
	mov.b32 	{%rs422, %rs428}, %r500;
	mov.b32 	{%rs423, %rs429}, %r536;
	// begin inline asm
	{mul.f16 %rs421,%rs422,%rs423;
}
	// end inline asm
	// begin inline asm
	{add.f16 %rs424,%rs82,%rs421;
}
	// end inline asm
	// begin inline asm
	{mul.f16 %rs427,%rs428,%rs429;
}
	// end inline asm
	// begin inline asm
	{add.f16 %rs430,%rs424,%rs427;
}
	// end inline asm
	mov.b32 	{%rs434, %rs440}, %r499;
	mov.b32 	{%rs435, %rs441}, %r535;
	// begin inline asm
	{mul.f16 %rs433,%rs434,%rs435;
}
	// end inline asm
	// begin inline asm
	{add.f16 %rs436,%rs430,%rs433;
}
	// end inline asm
	// begin inline asm
	{mul.f16 %rs439,%rs440,%rs441;
}
	// end inline asm
	// begin inline asm
	{add.f16 %rs442,%rs436,%rs439;
}
	// end inline asm
	mov.b32 	{%rs446, %rs452}, %r498;
	mov.b32 	{%rs447, %rs453}, %r534;
	// begin inline asm
	{mul.f16 %rs445,%rs446,%rs447;
}
	// end inline asm
	// begin inline asm
	{add.f16 %rs448,%rs442,%rs445;
}
	// end inline asm
	// begin inline asm
	{mul.f16 %rs451,%rs452,%rs453;
}
	// end inline asm
	// begin inline asm
	{add.f16 %rs454,%rs448,%rs451;
}
	// end inline asm
	mov.b32 	{%rs458, %rs464}, %r497;
	mov.b32 	{%rs459, %rs465}, %r533;
	// begin inline asm
	{mul.f16 %rs457,%rs458,%rs459;
}
	// end inline asm
	// begin inline asm
	{add.f16 %rs460,%rs454,%rs457;
}
	// end inline asm
	// begin inline asm
	{mul.f16 %rs463,%rs464,%rs465;
}
	// end inline asm
	// begin inline asm
	{add.f16 %rs980,%rs460,%rs463;
}
	// end inline asm
	mov.b32 	{%rs471, %rs477}, %r532;
	// begin inline asm
	{mul.f16 %rs469,%rs422,%rs471;
}
	// end inline asm
	// begin inline asm
	{add.f16 %rs472,%rs130,%rs469;
}
	// end inline asm
	// begin inline asm
	{mul.f16 %rs475,%rs428,%rs477;
}
	// end inline asm
	// begin inline asm
	{add.f16 %rs478,%rs472,%rs475;
}
	// end inline asm
	mov.b32 	{%rs483, %rs489}, %r531;
	// begin inline asm
	{mul.f16 %rs481,%rs434,%rs483;
}
	// end inline asm
	// begin inline asm
	{add.f16 %rs484,%rs478,%rs481;
}
	// end inline asm
	// begin inline asm
	{mul.f16 %rs487,%rs440,%rs489;
}
	// end inline asm
	// begin inline asm
	{add.f16 %rs490,%rs484,%rs487;
}
	// end inline asm
	mov.b32 	{%rs495, %rs501}, %r530;
	// begin inline asm
	{mul.f16 %rs493,%rs446,%rs495;
}
	// end inline asm
	// begin inline asm
	{add.f16 %rs496,%rs490,%rs493;
}
	// end inline asm
	// begin inline asm
	{mul.f16 %rs499,%rs452,%rs501;
}
	// end inline asm
	// begin inline asm
	{add.f16 %rs502,%rs496,%rs499;
}
	// end inline asm
	mov.b32 	{%rs507, %rs513}, %r529;
	// begin inline asm
	{mul.f16 %rs505,%rs458,%rs507;
}
	// end inline asm
	// begin inline asm
	{add.f16 %rs508,%rs502,%rs505;
}
	// end inline asm
	// begin inline asm
	{mul.f16 %rs511,%rs464,%rs513;
}
	// end inline asm
	// begin inline asm
	{add.f16 %rs979,%rs508,%rs511;
}
	// end inline asm
	mov.b32 	{%rs519, %rs525}, %r528;
	// begin inline asm
	{mul.f16 %rs517,%rs422,%rs519;
}
	// end inline asm
	// begin inline asm
	{add.f16 %rs520,%rs178,%rs517;
}
	// end inline asm
	// begin inline asm
	{mul.f16 %rs523,%rs428,%rs525;
}
	// end inline asm
	// begin inline asm
	{add.f16 %rs526,%rs520,%rs523;
}
	// end inline asm
	mov.b32 	{%rs531, %rs537}, %r527;
	// begin inline asm
	{mul.f16 %rs529,%rs434,%rs531;
}
	// end inline asm
	// begin inline asm
	{add.f16 %rs532,%rs526,%rs529;
}
	// end inline asm
	// begin inline asm
	{mul.f16 %rs535,%rs440,%rs537;
}
	// end inline asm
	// begin inline asm
	{add.f16 %rs538,%rs532,%rs535;
}
	// end inline asm
	mov.b32 	{%rs543, %rs549}, %r526;
	// begin inline asm
	{mul.f16 %rs541,%rs446,%rs543;
}
	// end inline asm
	// begin inline asm
	{add.f16 %rs544,%rs538,%rs541;
}
	// end inline asm
	// begin inline asm
	{mul.f16 %rs547,%rs452,%rs549;
}
	// end inline asm
	// begin inline asm
	{add.f16 %rs550,%rs544,%rs547;
}
	// end inline asm
	mov.b32 	{%rs555, %rs561}, %r525;
	// begin inline asm
	{mul.f16 %rs553,%rs458,%rs555;
}
	// end inline asm
	// begin inline asm
	{add.f16 %rs556,%rs550,%rs553;
}
	// end inline asm
	// begin inline asm
	{mul.f16 %rs559,%rs464,%rs561;
}
	// end inline asm
	// begin inline asm
	{add.f16 %rs978,%rs556,%rs559;
}
	// end inline asm
	mov.b32 	{%rs567, %rs573}, %r524;
	// begin inline asm
	{mul.f16 %rs565,%rs422,%rs567;
}
	// end inline asm
	// begin inline asm
	{add.f16 %rs568,%rs226,%rs565;
}
	// end inline asm
	// begin inline asm
	{mul.f16 %rs571,%rs428,%rs573;
}
	// end inline asm
	// begin inline asm
	{add.f16 %rs574,%rs568,%rs571;
}
	// end inline asm
	mov.b32 	{%rs579, %rs585}, %r523;
	// begin inline asm
	{mul.f16 %rs577,%rs434,%rs579;
}
	// end inline asm
	// begin inline asm
	{add.f16 %rs580,%rs574,%rs577;
}
	// end inline asm
	// begin inline asm
	{mul.f16 %rs583,%rs440,%rs585;
}
	// end inline asm
	// begin inline asm
	{add.f16 %rs586,%rs580,%rs583;
}
	// end inline asm
	mov.b32 	{%rs591, %rs597}, %r522;
	// begin inline asm
	{mul.f16 %rs589,%rs446,%rs591;
}
	// end inline asm
	// begin inline asm
	{add.f16 %rs592,%rs586,%rs589;
}
	// end inline asm
	// begin inline asm
	{mul.f16 %rs595,%rs452,%rs597;
}
	// end inline asm
	// begin inline asm
	{add.f16 %rs598,%rs592,%rs595;
}
	// end inline asm
	mov.b32 	{%rs603, %rs609}, %r521;
	// begin inline asm
	{mul.f16 %rs601,%rs458,%rs603;
}
	// end inline asm
	// begin inline asm
	{add.f16 %rs604,%rs598,%rs601;
}
	// end inline asm
	// begin inline asm
	{mul.f16 %rs607,%rs464,%rs609;
}
	// end inline asm
	// begin inline asm
	{add.f16 %rs977,%rs604,%rs607;
}
	// end inline asm
	mov.b32 	{%rs615, %rs621}, %r520;
	// begin inline asm
	{mul.f16 %rs613,%rs422,%rs615;
}
	// end inline asm
	// begin inline asm
	{add.f16 %rs616,%rs274,%rs613;
}
	// end inline asm
	// begin inline asm
	{mul.f16 %rs619,%rs428,%rs621;
}
	// end inline asm
	// begin inline asm
	{add.f16 %rs622,%rs616,%rs619;
}
	// end inline asm
	mov.b32 	{%rs627, %rs633}, %r519;
	// begin inline asm
	{mul.f16 %rs625,%rs434,%rs627;
}
	// end inline asm
	// begin inline asm
	{add.f16 %rs628,%rs622,%rs625;
}
	// end inline asm
	// begin inline asm
	{mul.f16 %rs631,%rs440,%rs633;
}
	// end inline asm
	// begin inline asm
	{add.f16 %rs634,%rs628,%rs631;
}
	// end inline asm
	mov.b32 	{%rs639, %rs645}, %r518;
	// begin inline asm
	{mul.f16 %rs637,%rs446,%rs639;
}
	// end inline asm
	// begin inline asm
	{add.f16 %rs640,%rs634,%rs637;
}
	// end inline asm
	// begin inline asm
	{mul.f16 %rs643,%rs452,%rs645;
}
	// end inline asm
	// begin inline asm
	{add.f16 %rs646,%rs640,%rs643;
}
	// end inline asm
	mov.b32 	{%rs651, %rs657}, %r517;
	// begin inline asm
	{mul.f16 %rs649,%rs458,%rs651;
}
	// end inline asm
	// begin inline asm
	{add.f16 %rs652,%rs646,%rs649;
}
	// end inline asm
	// begin inline asm
	{mul.f16 %rs655,%rs464,%rs657;
}
	// end inline asm
	// begin inline asm
	{add.f16 %rs976,%rs652,%rs655;
}
	// end inline asm
	mov.b32 	{%rs663, %rs669}, %r516;
	// begin inline asm
	{mul.f16 %rs661,%rs422,%rs663;
}
	// end inline asm
	// begin inline asm
	{add.f16 %rs664,%rs322,%rs661;
}
	// end inline asm
	// begin inline asm
	{mul.f16 %rs667,%rs428,%rs669;
}
	// end inline asm
	// begin inline asm
	{add.f16 %rs670,%rs664,%rs667;
}
	// end inline asm
	mov.b32 	{%rs675, %rs681}, %r515;
	// begin inline asm
	{mul.f16 %rs673,%rs434,%rs675;
}
	// end inline asm
	// begin inline asm
	{add.f16 %rs676,%rs670,%rs673;
}
	// end inline asm
	// begin inline asm
	{mul.f16 %rs679,%rs440,%rs681;
}
	// end inline asm
	// begin inline asm
	{add.f16 %rs682,%rs676,%rs679;
}
	// end inline asm
	mov.b32 	{%rs687, %rs693}, %r514;
	// begin inline asm
	{mul.f16 %rs685,%rs446,%rs687;
}
	// end inline asm
	// begin inline asm
	{add.f16 %rs688,%rs682,%rs685;
}
	// end inline asm
	// begin inline asm
	{mul.f16 %rs691,%rs452,%rs693;
}
	// end inline asm
	// begin inline asm
	{add.f16 %rs694,%rs688,%rs691;
}
	// end inline asm
	mov.b32 	{%rs699, %rs705}, %r513;
	// begin inline asm
	{mul.f16 %rs697,%rs458,%rs699;
}
	// end inline asm
	// begin inline asm
	{add.f16 %rs700,%rs694,%rs697;
}
	// end inline asm
	// begin inline asm
	{mul.f16 %rs703,%rs464,%rs705;
}
	// end inline asm
	// begin inline asm
	{add.f16 %rs975,%rs700,%rs703;
}
	// end inline asm
	mov.b32 	{%rs711, %rs717}, %r512;
	// begin inline asm
	{mul.f16 %rs709,%rs422,%rs711;
}
	// end inline asm
	// begin inline asm
	{add.f16 %rs712,%rs370,%rs709;
}
	// end inline asm
	// begin inline asm
	{mul.f16 %rs715,%rs428,%rs717;
}
	// end inline asm
	// begin inline asm
	{add.f16 %rs718,%rs712,%rs715;
}
	// end inline asm
	mov.b32 	{%rs723, %rs729}, %r511;
	// begin inline asm
	{mul.f16 %rs721,%rs434,%rs723;
}
	// end inline asm
	// begin inline asm
	{add.f16 %rs724,%rs718,%rs721;
}
	// end inline asm
	// begin inline asm
	{mul.f16 %rs727,%rs440,%rs729;
}
	// end inline asm
	// begin inline asm
	{add.f16 %rs730,%rs724,%rs727;
}
	// end inline asm
	mov.b32 	{%rs735, %rs741}, %r510;
	// begin inline asm
	{mul.f16 %rs733,%rs446,%rs735;
}
	// end inline asm
	// begin inline asm
	{add.f16 %rs736,%rs730,%rs733;
}
	// end inline asm
	// begin inline asm
	{mul.f16 %rs739,%rs452,%rs741;
}
	// end inline asm
	// begin inline asm
	{add.f16 %rs742,%rs736,%rs739;
}
	// end inline asm
	mov.b32 	{%rs747, %rs753}, %r509;
	// begin inline asm
	{mul.f16 %rs745,%rs458,%rs747;
}
	// end inline asm
	// begin inline asm
	{add.f16 %rs748,%rs742,%rs745;
}
	// end inline asm
	// begin inline asm
	{mul.f16 %rs751,%rs464,%rs753;
}
	// end inline asm
	// begin inline asm
	{add.f16 %rs974,%rs748,%rs751;
}
	// end inline asm
	mov.b32 	{%rs759, %rs765}, %r508;
	// begin inline asm
	{mul.f16 %rs757,%rs422,%rs759;
}
	// end inline asm
	// begin inline asm
	{add.f16 %rs760,%rs418,%rs757;
}
	// end inline asm
	// begin inline asm
	{mul.f16 %rs763,%rs428,%rs765;
}
	// end inline asm
	// begin inline asm
	{add.f16 %rs766,%rs760,%rs763;
}
	// end inline asm
	mov.b32 	{%rs771, %rs777}, %r507;
	// begin inline asm
	{mul.f16 %rs769,%rs434,%rs771;
}
	// end inline asm
	// begin inline asm
	{add.f16 %rs772,%rs766,%rs769;
}
	// end inline asm
	// begin inline asm
	{mul.f16 %rs775,%rs440,%rs777;
}
	// end inline asm
	// begin inline asm
	{add.f16 %rs778,%rs772,%rs775;
}
	// end inline asm
	mov.b32 	{%rs783, %rs789}, %r506;
	// begin inline asm
	{mul.f16 %rs781,%rs446,%rs783;
}
	// end inline asm
	// begin inline asm
	{add.f16 %rs784,%rs778,%rs781;
}
	// end inline asm
	// begin inline asm
	{mul.f16 %rs787,%rs452,%rs789;
}
	// end inline asm
	// begin inline asm
	{add.f16 %rs790,%rs784,%rs787;
}
	// end inline asm
	mov.b32 	{%rs795, %rs801}, %r505;
	// begin inline asm
	{mul.f16 %rs793,%rs458,%rs795;
}
	// end inline asm
	// begin inline asm
	{add.f16 %rs796,%rs790,%rs793;
}
	// end inline asm
	// begin inline asm
	{mul.f16 %rs799,%rs464,%rs801;
}
	// end inline asm
	// begin inline asm
	{add.f16 %rs973,%rs796,%rs799;
}
	// end inline asm
	add.s64 	%rd86, %rd86, -1;
	add.s64 	%rd85, %rd85, 256;
	add.s64 	%rd84, %rd84, 256;
	setp.ne.s64 	%p3, %rd86, 0;
	@%p3 bra 	$L__BB2_5;
$L__BB2_6:
	// begin inline asm
	{mov.u32 %r319, WARP_SZ;
}
	// end inline asm
	shl.b32 	%r488, %r319, 8;
	add.s32 	%r485, %r488, -8161;
	// begin inline asm
	{  mov.b32 %r320, {%rs980,%rs980};}

	// end inline asm
	mov.b32 	%r372, 4;
	mov.b32 	%r486, -1;
	// begin inline asm
	{shfl.sync.bfly.b32 %r321,%r320,%r372,%r485,%r486;
}
	// end inline asm
	// begin inline asm
	{.reg .f16 low,high;
 mov.b32 {low,high}, %r321;
 mov.b16 %rs807, low;}
	// end inline asm
	// begin inline asm
	{add.f16 %rs808,%rs980,%rs807;
}
	// end inline asm
	// begin inline asm
	{  mov.b32 %r327, {%rs979,%rs979};}

	// end inline asm
	// begin inline asm
	{shfl.sync.bfly.b32 %r328,%r327,%r372,%r485,%r486;
}
	// end inline asm
	// begin inline asm
	{.reg .f16 low,high;
 mov.b32 {low,high}, %r328;
 mov.b16 %rs813, low;}
	// end inline asm
	// begin inline asm
	{add.f16 %rs814,%rs979,%rs813;
}
	// end inline asm
	// begin inline asm
	{  mov.b32 %r334, {%rs978,%rs978};}

	// end inline asm
	// begin inline asm
	{shfl.sync.bfly.b32 %r335,%r334,%r372,%r485,%r486;
}
	// end inline asm
	// begin inline asm
	{.reg .f16 low,high;
 mov.b32 {low,high}, %r335;
 mov.b16 %rs819, low;}
	// end inline asm
	// begin inline asm
	{add.f16 %rs820,%rs978,%rs819;
}
	// end inline asm
	// begin inline asm
	{  mov.b32 %r341, {%rs977,%rs977};}

	// end inline asm
	// begin inline asm
	{shfl.sync.bfly.b32 %r342,%r341,%r372,%r485,%r486;
}
	// end inline asm
	// begin inline asm
	{.reg .f16 low,high;
 mov.b32 {low,high}, %r342;
 mov.b16 %rs825, low;}
	// end inline asm
	// begin inline asm
	{add.f16 %rs826,%rs977,%rs825;
}
	// end inline asm
	// begin inline asm
	{  mov.b32 %r348, {%rs976,%rs976};}

	// end inline asm
	// begin inline asm
	{shfl.sync.bfly.b32 %r349,%r348,%r372,%r485,%r486;
}
	// end inline asm
	// begin inline asm
	{.reg .f16 low,high;
 mov.b32 {low,high}, %r349;
 mov.b16 %rs831, low;}
	// end inline asm
	// begin inline asm
	{add.f16 %rs832,%rs976,%rs831;
}
	// end inline asm
	// begin inline asm
	{  mov.b32 %r355, {%rs975,%rs975};}

	// end inline asm
	// begin inline asm
	{shfl.sync.bfly.b32 %r356,%r355,%r372,%r485,%r486;
}
	// end inline asm
	// begin inline asm
	{.reg .f16 low,high;
 mov.b32 {low,high}, %r356;
 mov.b16 %rs837, low;}
	// end inline asm
	// begin inline asm
	{add.f16 %rs838,%rs975,%rs837;
}
	// end inline asm
	// begin inline asm
	{  mov.b32 %r362, {%rs974,%rs974};}

	// end inline asm
	// begin inline asm
	{shfl.sync.bfly.b32 %r363,%r362,%r372,%r485,%r486;
}
	// end inline asm
	// begin inline asm
	{.reg .f16 low,high;
 mov.b32 {low,high}, %r363;
 mov.b16 %rs843, low;}
	// end inline asm
	// begin inline asm
	{add.f16 %rs844,%rs974,%rs843;
}
	// end inline asm
	// begin inline asm
	{  mov.b32 %r369, {%rs973,%rs973};}

	// end inline asm
	// begin inline asm
	{shfl.sync.bfly.b32 %r370,%r369,%r372,%r485,%r486;
}
	// end inline asm
	// begin inline asm
	{.reg .f16 low,high;
 mov.b32 {low,high}, %r370;
 mov.b16 %rs849, low;}
	// end inline asm
	// begin inline asm
	{add.f16 %rs850,%rs973,%rs849;
}
	// end inline asm
	// begin inline asm
	{  mov.b32 %r376, {%rs808,%rs808};}

	// end inline asm
	mov.b32 	%r428, 2;
	// begin inline asm
	{shfl.sync.bfly.b32 %r377,%r376,%r428,%r485,%r486;
}
	// end inline asm
	// begin inline asm
	{.reg .f16 low,high;
 mov.b32 {low,high}, %r377;
 mov.b16 %rs855, low;}
	// end inline asm
	// begin inline asm
	{add.f16 %rs856,%rs808,%rs855;
}
	// end inline asm
	// begin inline asm
	{  mov.b32 %r383, {%rs814,%rs814};}

	// end inline asm
	// begin inline asm
	{shfl.sync.bfly.b32 %r384,%r383,%r428,%r485,%r486;
}
	// end inline asm
	// begin inline asm
	{.reg .f16 low,high;
 mov.b32 {low,high}, %r384;
 mov.b16 %rs861, low;}
	// end inline asm
	// begin inline asm
	{add.f16 %rs862,%rs814,%rs861;
}
	// end inline asm
	// begin inline asm
	{  mov.b32 %r390, {%rs820,%rs820};}

	// end inline asm
	// begin inline asm
	{shfl.sync.bfly.b32 %r391,%r390,%r428,%r485,%r486;
}
	// end inline asm
	// begin inline asm
	{.reg .f16 low,high;
 mov.b32 {low,high}, %r391;
 mov.b16 %rs867, low;}
	// end inline asm
	// begin inline asm
	{add.f16 %rs868,%rs820,%rs867;
}
	// end inline asm
	// begin inline asm
	{  mov.b32 %r397, {%rs826,%rs826};}

	// end inline asm
	// begin inline asm
	{shfl.sync.bfly.b32 %r398,%r397,%r428,%r485,%r486;
}
	// end inline asm
	// begin inline asm
	{.reg .f16 low,high;
 mov.b32 {low,high}, %r398;
 mov.b16 %rs873, low;}
	// end inline asm
	// begin inline asm
	{add.f16 %rs874,%rs826,%rs873;
}
	// end inline asm
	// begin inline asm
	{  mov.b32 %r404, {%rs832,%rs832};}

	// end inline asm
	// begin inline asm
	{shfl.sync.bfly.b32 %r405,%r404,%r428,%r485,%r486;
}
	// end inline asm
	// begin inline asm
	{.reg .f16 low,high;
 mov.b32 {low,high}, %r405;
 mov.b16 %rs879, low;}
	// end inline asm
	// begin inline asm
	{add.f16 %rs880,%rs832,%rs879;
}
	// end inline asm
	// begin inline asm
	{  mov.b32 %r411, {%rs838,%rs838};}

	// end inline asm
	// begin inline asm
	{shfl.sync.bfly.b32 %r412,%r411,%r428,%r485,%r486;
}
	// end inline asm
	// begin inline asm
	{.reg .f16 low,high;
 mov.b32 {low,high}, %r412;
 mov.b16 %rs885, low;}
	// end inline asm
	// begin inline asm
	{add.f16 %rs886,%rs838,%rs885;
}
	// end inline asm
	// begin inline asm
	{  mov.b32 %r418, {%rs844,%rs844};}

	// end inline asm
	// begin inline asm
	{shfl.sync.bfly.b32 %r419,%r418,%r428,%r485,%r486;
}
	// end inline asm
	// begin inline asm
	{.reg .f16 low,high;
 mov.b32 {low,high}, %r419;
 mov.b16 %rs891, low;}
	// end inline asm
	// begin inline asm
	{add.f16 %rs892,%rs844,%rs891;
}
	// end inline asm
	// begin inline asm
	{  mov.b32 %r425, {%rs850,%rs850};}

	// end inline asm
	// begin inline asm
	{shfl.sync.bfly.b32 %r426,%r425,%r428,%r485,%r486;
}
	// end inline asm
	// begin inline asm
	{.reg .f16 low,high;
 mov.b32 {low,high}, %r426;
 mov.b16 %rs897, low;}
	// end inline asm
	// begin inline asm
	{add.f16 %rs898,%rs850,%rs897;
}
	// end inline asm
	// begin inline asm
	{  mov.b32 %r432, {%rs856,%rs856};}

	// end inline asm
	mov.b32 	%r484, 1;
	// begin inline asm
	{shfl.sync.bfly.b32 %r433,%r432,%r484,%r485,%r486;
}
	// end inline asm
	// begin inline asm
	{.reg .f16 low,high;
 mov.b32 {low,high}, %r433;
 mov.b16 %rs903, low;}
	// end inline asm
	// begin inline asm
	{add.f16 %rs904,%rs856,%rs903;
}
	// end inline asm
	// begin inline asm
	{  mov.b32 %r439, {%rs862,%rs862};}

	// end inline asm
	// begin inline asm
	{shfl.sync.bfly.b32 %r440,%r439,%r484,%r485,%r486;
}
	// end inline asm
	// begin inline asm
	{.reg .f16 low,high;
 mov.b32 {low,high}, %r440;
 mov.b16 %rs909, low;}
	// end inline asm
	// begin inline asm
	{add.f16 %rs910,%rs862,%rs909;
}
	// end inline asm
	// begin inline asm
	{  mov.b32 %r446, {%rs868,%rs868};}

	// end inline asm
	// begin inline asm
	{shfl.sync.bfly.b32 %r447,%r446,%r484,%r485,%r486;
}
	// end inline asm
	// begin inline asm
	{.reg .f16 low,high;
 mov.b32 {low,high}, %r447;
 mov.b16 %rs915, low;}
	// end inline asm
	// begin inline asm
	{add.f16 %rs916,%rs868,%rs915;
}
	// end inline asm
	// begin inline asm
	{  mov.b32 %r453, {%rs874,%rs874};}

	// end inline asm
	// begin inline asm
	{shfl.sync.bfly.b32 %r454,%r453,%r484,%r485,%r486;
}
	// end inline asm
	// begin inline asm
	{.reg .f16 low,high;
 mov.b32 {low,high}, %r454;
 mov.b16 %rs921, low;}
	// end inline asm
	// begin inline asm
	{add.f16 %rs922,%rs874,%rs921;
}
	// end inline asm
	// begin inline asm
	{  mov.b32 %r460, {%rs880,%rs880};}

	// end inline asm
	// begin inline asm
	{shfl.sync.bfly.b32 %r461,%r460,%r484,%r485,%r486;
}
	// end inline asm
	// begin inline asm
	{.reg .f16 low,high;
 mov.b32 {low,high}, %r461;
 mov.b16 %rs927, low;}
	// end inline asm
	// begin inline asm
	{add.f16 %rs928,%rs880,%rs927;
}
	// end inline asm
	// begin inline asm
	{  mov.b32 %r467, {%rs886,%rs886};}

	// end inline asm
	// begin inline asm
	{shfl.sync.bfly.b32 %r468,%r467,%r484,%r485,%r486;
}
	// end inline asm
	// begin inline asm
	{.reg .f16 low,high;
 mov.b32 {low,high}, %r468;
 mov.b16 %rs933, low;}
	// end inline asm
	// begin inline asm
	{add.f16 %rs934,%rs886,%rs933;
}
	// end inline asm
	// begin inline asm
	{  mov.b32 %r474, {%rs892,%rs892};}

	// end inline asm
	// begin inline asm
	{shfl.sync.bfly.b32 %r475,%r474,%r484,%r485,%r486;
}
	// end inline asm
	// begin inline asm
	{.reg .f16 low,high;
 mov.b32 {low,high}, %r475;
 mov.b16 %rs939, low;}
	// end inline asm
	// begin inline asm
	{add.f16 %rs940,%rs892,%rs939;
}
	// end inline asm
	// begin inline asm
	{  mov.b32 %r481, {%rs898,%rs898};}

	// end inline asm
	// begin inline asm
	{shfl.sync.bfly.b32 %r482,%r481,%r484,%r485,%r486;
}
	// end inline asm
	// begin inline asm
	{.reg .f16 low,high;
 mov.b32 {low,high}, %r482;
 mov.b16 %rs945, low;}
	// end inline asm
	// begin inline asm
	{add.f16 %rs946,%rs898,%rs945;
}
	// end inline asm
	mov.u32 	%r489, %tid.x;
	cvt.u64.u32 	%rd58, %r489;
	and.b64  	%rd59, %rd58, 7;
	setp.ne.s64 	%p4, %rd59, 0;
	@%p4 bra 	$L__BB2_8;
	ld.param.u64 	%rd78, [_Z20mySGemvKernel_Stage4I6__half6paramsILi8ELi128ELi8ELi4ELi4EEEvPKT_S5_PS3_mmm_param_4];
	ld.param.u64 	%rd77, [_Z20mySGemvKernel_Stage4I6__half6paramsILi8ELi128ELi8ELi4ELi4EEEvPKT_S5_PS3_mmm_param_2];
	mov.u32 	%r490, %ctaid.x;
	mul.wide.u32 	%rd68, %r490, 16;
	shr.u32 	%r492, %r489, 3;
	and.b32  	%r493, %r492, 124;
	cvt.u64.u32 	%rd69, %r493;
	add.s64 	%rd70, %rd68, %rd69;
	and.b32  	%r494, %r489, 24;
	cvt.u64.u32 	%rd71, %r494;
	shr.u64 	%rd72, %rd71, 3;
	or.b64  	%rd73, %rd70, %rd72;
	mov.u32 	%r495, %ctaid.z;
	shl.b32 	%r496, %r495, 3;
	cvt.u64.u32 	%rd74, %r496;
	mad.lo.s64 	%rd75, %rd78, %rd73, %rd74;
	shl.b64 	%rd76, %rd75, 1;
	add.s64 	%rd60, %rd77, %rd76;
	// begin inline asm
	{ atom.add.noftz.f16 %rs949,[%rd60],%rs904; }

	// end inline asm
	add.s64 	%rd61, %rd60, 2;
	// begin inline asm
	{ atom.add.noftz.f16 %rs951,[%rd61],%rs910; }

	// end inline asm
	add.s64 	%rd62, %rd60, 4;
	// begin inline asm
	{ atom.add.noftz.f16 %rs953,[%rd62],%rs916; }

	// end inline asm
	add.s64 	%rd63, %rd60, 6;
	// begin inline asm
	{ atom.add.noftz.f16 %rs955,[%rd63],%rs922; }

	// end inline asm
	add.s64 	%rd64, %rd60, 8;
	// begin inline asm
	{ atom.add.noftz.f16 %rs957,[%rd64],%rs928; }

	// end inline asm
	add.s64 	%rd65, %rd60, 10;
	// begin inline asm
	{ atom.add.noftz.f16 %rs959,[%rd65],%rs934; }

	// end inline asm
	add.s64 	%rd66, %rd60, 12;
	// begin inline asm
	{ atom.add.noftz.f16 %rs961,[%rd66],%rs940; }

	// end inline asm
	add.s64 	%rd67, %rd60, 14;
	// begin inline asm
	{ atom.add.noftz.f16 %rs963,[%rd67],%rs946; }

	// end inline asm
$L__BB2_8:
	ret;

}
	// .globl	_Z20mySGemvKernel_Stage4I6__half6paramsILi4ELi128ELi8ELi4ELi4EEEvPKT_S5_PS3_mmm
.visible .entry _Z20mySGemvKernel_Stage4I6__half6paramsILi4ELi128ELi8ELi4ELi4EEEvPKT_S5_PS3_mmm(
	.param .u64 .ptr .align 1 _Z20mySGemvKernel_Stage4I6__half6paramsILi4ELi128ELi8ELi4ELi4EEEvPKT_S5_PS3_mmm_param_0,
	.param .u64 .ptr .align 1 _Z20mySGemvKernel_Stage4I6__half6paramsILi4ELi128ELi8ELi4ELi4EEEvPKT_S5_PS3_mmm_param_1,
	.param .u64 .ptr .align 1 _Z20mySGemvKernel_Stage4I6__half6paramsILi4ELi128ELi8ELi4ELi4EEEvPKT_S5_PS3_mmm_param_2,
	.param .u64 _Z20mySGemvKernel_Stage4I6__half6paramsILi4ELi128ELi8ELi4ELi4EEEvPKT_S5_PS3_mmm_param_3,
	.param .u64 _Z20mySGemvKernel_Stage4I6__half6paramsILi4ELi128ELi8ELi4ELi4EEEvPKT_S5_PS3_mmm_param_4,
	.param .u64 _Z20mySGemvKernel_Stage4I6__half6paramsILi4ELi128ELi8ELi4ELi4EEEvPKT_S5_PS3_mmm_param_5
)
{
	.reg .pred 	%p<7>;
	.reg .b16 	%rs<1274>;
	.reg .b32 	%r<573>;
	.reg .b64 	%rd<94>;
	.reg .b64 	%fd<2>;

	ld.param.u64 	%rd21, [_Z20mySGemvKernel_Stage4I6__half6paramsILi4ELi128ELi8ELi4ELi4EEEvPKT_S5_PS3_mmm_param_5];
	mov.u32 	%r121, %nctaid.y;
	cvt.u64.u32 	%rd1, %r121;
	and.b64  	%rd22, %rd21, -4294967296;
	setp.ne.s64 	%p1, %rd22, 0;
	@%p1 bra 	$L__BB3_2;
	cvt.u32.u64 	%r122, %rd1;
	cvt.u32.u64 	%r123, %rd21;
	div.u32 	%r124, %r123, %r122;
	cvt.u64.u32 	%rd91, %r124;
	bra.uni 	$L__BB3_3;
$L__BB3_2:
	div.u64 	%rd91, %rd21, %rd1;
$L__BB3_3:
	mov.u32 	%r125, %tid.x;
	and.b32  	%r126, %r125, 31;
	cvt.u64.u32 	%rd23, %r126;
	mov.f64 	%fd1, 0d0000000000000000;
	// begin inline asm
	{  cvt.rn.f16.f64 %rs1273, %fd1;}

	// end inline asm
	and.b64  	%rd5, %rd23, 7;
	shl.b32 	%r127, %r125, 3;
	cvt.u64.u32 	%rd24, %r127;
	and.b64  	%rd6, %rd24, 56;
	mov.u32 	%r128, %ctaid.z;
	cvt.u64.u32 	%rd7, %r128;
	mov.u32 	%r129, %ctaid.y;
	cvt.u64.u32 	%rd25, %r129;
	mul.lo.s64 	%rd8, %rd91, %rd25;
	shr.u32 	%r130, %r125, 3;
	and.b32  	%r131, %r130, 124;
	cvt.u64.u32 	%rd26, %r131;
	mov.u32 	%r132, %ctaid.x;
	mul.wide.u32 	%rd27, %r132, 16;
	add.s64 	%rd28, %rd27, %rd26;
	shr.u64 	%rd29, %rd23, 3;
	or.b64  	%rd9, %rd28, %rd29;
	mad.lo.s64 	%rd30, %rd21, %rd9, %rd6;
	add.s64 	%rd10, %rd30, %rd8;
	setp.lt.u64 	%p2, %rd91, 128;
	mov.b16 	%rs1270, 0;
	mov.u16 	%rs1271, %rs1270;
	mov.u16 	%rs1272, %rs1270;
	@%p2 bra 	$L__BB3_10;
	add.s64 	%rd11, %rd8, %rd6;
	setp.lt.u64 	%p3, %rd91, 256;
	mov.b64 	%rd93, 0;
	mov.b16 	%rs1270, 0;
	@%p3 bra 	$L__BB3_8;
	mov.b64 	%rd92, 0;
	mov.b16 	%rs1270, 0;
	mov.u16 	%rs1271, %rs1270;
	mov.u16 	%rs1272, %rs1270;
$L__BB3_6:
	ld.param.u64 	%rd87, [_Z20mySGemvKernel_Stage4I6__half6paramsILi4ELi128ELi8ELi4ELi4EEEvPKT_S5_PS3_mmm_param_1];
	ld.param.u64 	%rd85, [_Z20mySGemvKernel_Stage4I6__half6paramsILi4ELi128ELi8ELi4ELi4EEEvPKT_S5_PS3_mmm_param_0];
	shl.b64 	%rd53, %rd92, 7;
	add.s64 	%rd54, %rd10, %rd53;
	add.s64 	%rd55, %rd11, %rd53;
	shl.b64 	%rd56, %rd54, 1;
	add.s64 	%rd33, %rd85, %rd56;
	mov.b32 	%r310, 1;
	// begin inline asm
	{
  .reg .pred p;
  setp.ne.b32 p, %r310, 0;
  mov.b32 %r135, %r540;
  mov.b32 %r136, %r539;
  mov.b32 %r137, %r538;
  mov.b32 %r138, %r537;
  @p ld.global.lu.v4.u32 {%r135, %r136, %r137, %r138}, [%rd33];
}

	// end inline asm
	mad.lo.s64 	%rd57, %rd21, %rd7, %rd55;
	shl.b64 	%rd58, %rd57, 1;
	add.s64 	%rd34, %rd87, %rd58;
	// begin inline asm
	{
  .reg .pred p;
  setp.ne.b32 p, %r310, 0;
  mov.b32 %r144, %r572;
  mov.b32 %r145, %r571;
  mov.b32 %r146, %r570;
  mov.b32 %r147, %r569;
  @p ld.global.v4.u32 {%r144, %r145, %r146, %r147}, [%rd34];
}

	// end inline asm
	shl.b64 	%rd59, %rd21, 1;
	add.s64 	%rd35, %rd34, %rd59;
	// begin inline asm
	{
  .reg .pred p;
  setp.ne.b32 p, %r310, 0;
  mov.b32 %r153, %r568;
  mov.b32 %r154, %r567;
  mov.b32 %r155, %r566;
  mov.b32 %r156, %r565;
  @p ld.global.v4.u32 {%r153, %r154, %r155, %r156}, [%rd35];
}

	// end inline asm
	add.s64 	%rd36, %rd35, %rd59;
	// begin inline asm
	{
  .reg .pred p;
  setp.ne.b32 p, %r310, 0;
  mov.b32 %r162, %r564;
  mov.b32 %r163, %r563;
  mov.b32 %r164, %r562;
  mov.b32 %r165, %r561;
  @p ld.global.v4.u32 {%r162, %r163, %r164, %r165}, [%rd36];
}

	// end inline asm
	add.s64 	%rd37, %rd36, %rd59;
	// begin inline asm
	{
  .reg .pred p;
  setp.ne.b32 p, %r310, 0;
  mov.b32 %r171, %r560;
  mov.b32 %r172, %r559;
  mov.b32 %r173, %r558;
  mov.b32 %r174, %r557;
  @p ld.global.v4.u32 {%r171, %r172, %r173, %r174}, [%rd37];
}

	// end inline asm
	add.s64 	%rd38, %rd33, 128;
	// begin inline asm
	{
  .reg .pred p;
  setp.ne.b32 p, %r310, 0;
  mov.b32 %r180, %r536;
  mov.b32 %r181, %r535;
  mov.b32 %r182, %r534;
  mov.b32 %r183, %r533;
  @p ld.global.lu.v4.u32 {%r180, %r181, %r182, %r183}, [%rd38];
}

	// end inline asm
	add.s64 	%rd39, %rd34, 128;
	// begin inline asm
	{
  .reg .pred p;
  setp.ne.b32 p, %r310, 0;
  mov.b32 %r189, %r556;
  mov.b32 %r190, %r555;
  mov.b32 %r191, %r554;
  mov.b32 %r192, %r553;
  @p ld.global.v4.u32 {%r189, %r190, %r191, %r192}, [%rd39];
}

	// end inline asm
	add.s64 	%rd40, %rd35, 128;
	// begin inline asm
	{
  .reg .pred p;
  setp.ne.b32 p, %r310, 0;
  mov.b32 %r198, %r552;
  mov.b32 %r199, %r551;
  mov.b32 %r200, %r550;
  mov.b32 %r201, %r549;
  @p ld.global.v4.u32 {%r198, %r199, %r200, %r201}, [%rd40];
}

	// end inline asm
	add.s64 	%rd41, %rd36, 128;
	// begin inline asm
	{
  .reg .pred p;
  setp.ne.b32 p, %r310, 0;
  mov.b32 %r207, %r548;
  mov.b32 %r208, %r547;
  mov.b32 %r209, %r546;
  mov.b32 %r210, %r545;
  @p ld.global.v4.u32 {%r207, %r208, %r209, %r210}, [%rd41];
}

	// end inline asm
	add.s64 	%rd42, %rd37, 128;
	// begin inline asm
	{
  .reg .pred p;
  setp.ne.b32 p, %r310, 0;
  mov.b32 %r216, %r544;
  mov.b32 %r217, %r543;
  mov.b32 %r218, %r542;
  mov.b32 %r219, %r541;
  @p ld.global.v4.u32 {%r216, %r217, %r218, %r219}, [%rd42];
}

	// end inline asm
	mov.b32 	{%rs31, %rs37}, %r135;
	mov.b32 	{%rs32, %rs38}, %r144;
	// begin inline asm
	{mul.f16 %rs30,%rs31,%rs32;
}
	// end inline asm
	// begin inline asm
	{add.f16 %rs33,%rs1273,%rs30;
}
	// end inline asm
	// begin inline asm
	{mul.f16 %rs36,%rs37,%rs38;
}
	// end inline asm
	// begin inline asm
	{add.f16 %rs39,%rs33,%rs36;
}
	// end inline asm
	mov.b32 	{%rs43, %rs49}, %r136;
	mov.b32 	{%rs44, %rs50}, %r145;
	// begin inline asm
	{mul.f16 %rs42,%rs43,%rs44;
}
	// end inline asm
	// begin inline asm
	{add.f16 %rs45,%rs39,%rs42;
}
	// end inline asm
	// begin inline asm
	{mul.f16 %rs48,%rs49,%rs50;
}
	// end inline asm
	// begin inline asm
	{add.f16 %rs51,%rs45,%rs48;
}
	// end inline asm
	mov.b32 	{%rs55, %rs61}, %r137;
	mov.b32 	{%rs56, %rs62}, %r146;
	// begin inline asm
	{mul.f16 %rs54,%rs55,%rs56;
}
	// end inline asm
	// begin inline asm
	{add.f16 %rs57,%rs51,%rs54;
}
	// end inline asm
	// begin inline asm
	{mul.f16 %rs60,%rs61,%rs62;
}
	// end inline asm
	// begin inline asm
	{add.f16 %rs63,%rs57,%rs60;
}
	// end inline asm
	mov.b32 	{%rs67, %rs73}, %r138;
	mov.b32 	{%rs68, %rs74}, %r147;
	// begin inline asm
	{mul.f16 %rs66,%rs67,%rs68;
}
	// end inline asm
	// begin inline asm
	{add.f16 %rs69,%rs63,%rs66;
}
	// end inline asm
	// begin inline asm
	{mul.f16 %rs72,%rs73,%rs74;
}
	// end inline asm
	// begin inline asm
	{add.f16 %rs75,%rs69,%rs72;
}
	// end inline asm
	mov.b32 	{%rs80, %rs86}, %r153;
	// begin inline asm
	{mul.f16 %rs78,%rs31,%rs80;
}
	// end inline asm
	// begin inline asm
	{add.f16 %rs81,%rs1272,%rs78;
}
	// end inline asm
	// begin inline asm
	{mul.f16 %rs84,%rs37,%rs86;
}
	// end inline asm
	// begin inline asm
	{add.f16 %rs87,%rs81,%rs84;
}
	// end inline asm
	mov.b32 	{%rs92, %rs98}, %r154;
	// begin inline asm
	{mul.f16 %rs90,%rs43,%rs92;
}
	// end inline asm
	// begin inline asm
	{add.f16 %rs93,%rs87,%rs90;
}
	// end inline asm
	// begin inline asm
	{mul.f16 %rs96,%rs49,%rs98;
}
	// end inline asm
	// begin inline asm
	{add.f16 %rs99,%rs93,%rs96;
}
	// end inline asm
	mov.b32 	{%rs104, %rs110}, %r155;
	// begin inline asm
	{mul.f16 %rs102,%rs55,%rs104;
}
	// end inline asm
	// begin inline asm
	{add.f16 %rs105,%rs99,%rs102;
}
	// end inline asm
	// begin inline asm
	{mul.f16 %rs108,%rs61,%rs110;
}
	// end inline asm
	// begin inline asm
	{add.f16 %rs111,%rs105,%rs108;
}
	// end inline asm
	mov.b32 	{%rs116, %rs122}, %r156;
	// begin inline asm
	{mul.f16 %rs114,%rs67,%rs116;
}
	// end inline asm
	// begin inline asm
	{add.f16 %rs117,%rs111,%rs114;
}
	// end inline asm
	// begin inline asm
	{mul.f16 %rs120,%rs73,%rs122;
}
	// end inline asm
	// begin inline asm
	{add.f16 %rs123,%rs117,%rs120;
}
	// end inline asm
	mov.b32 	{%rs128, %rs134}, %r162;
	// begin inline asm
	{mul.f16 %rs126,%rs31,%rs128;
}
	// end inline asm
	// begin inline asm
	{add.f16 %rs129,%rs1271,%rs126;
}
	// end inline asm
	// begin inline asm
	{mul.f16 %rs132,%rs37,%rs134;
}
	// end inline asm
	// begin inline asm
	{add.f16 %rs135,%rs129,%rs132;
}
	// end inline asm
	mov.b32 	{%rs140, %rs146}, %r163;
	// begin inline asm
	{mul.f16 %rs138,%rs43,%rs140;
}
	// end inline asm
	// begin inline asm
	{add.f16 %rs141,%rs135,%rs138;
}
	// end inline asm
	// begin inline asm
	{mul.f16 %rs144,%rs49,%rs146;
}
	// end inline asm
	// begin inline asm
	{add.f16 %rs147,%rs141,%rs144;
}
	// end inline asm
	mov.b32 	{%rs152, %rs158}, %r164;
	// begin inline asm
	{mul.f16 %rs150,%rs55,%rs152;
}
	// end inline asm
	// begin inline asm
	{add.f16 %rs153,%rs147,%rs150;
}
	// end inline asm
	// begin inline asm
	{mul.f16 %rs156,%rs61,%rs158;
}
	// end inline asm
	// begin inline asm
	{add.f16 %rs159,%rs153,%rs156;
}
	// end inline asm
	mov.b32 	{%rs164, %rs170}, %r165;
	// begin inline asm
	{mul.f16 %rs162,%rs67,%rs164;
}
	// end inline asm
	// begin inline asm
	{add.f16 %rs165,%rs159,%rs162;
}
	// end inline asm
	// begin inline asm
	{mul.f16 %rs168,%rs73,%rs170;
}
	// end inline asm
	// begin inline asm
	{add.f16 %rs171,%rs165,%rs168;
}
	// end inline asm
	mov.b32 	{%rs176, %rs182}, %r171;
	// begin inline asm
	{mul.f16 %rs174,%rs31,%rs176;
}
	// end inline asm
	// begin inline asm
	{add.f16 %rs177,%rs1270,%rs174;
}
	// end inline asm
	// begin inline asm
	{mul.f16 %rs180,%rs37,%rs182;
}
	// end inline asm
	// begin inline asm
	{add.f16 %rs183,%rs177,%rs180;
}
	// end inline asm
	mov.b32 	{%rs188, %rs194}, %r172;
	// begin inline asm
	{mul.f16 %rs186,%rs43,%rs188;
}
	// end inline asm
	// begin inline asm
	{add.f16 %rs189,%rs183,%rs186;
}
	// end inline asm
	// begin inline asm
	{mul.f16 %rs192,%rs49,%rs194;
}
	// end inline asm
	// begin inline asm
	{add.f16 %rs195,%rs189,%rs192;
}
	// end inline asm
	mov.b32 	{%rs200, %rs206}, %r173;
	// begin inline asm
	{mul.f16 %rs198,%rs55,%rs200;
}
	// end inline asm
	// begin inline asm
	{add.f16 %rs201,%rs195,%rs198;
}
	// end inline asm
	// begin inline asm
	{mul.f16 %rs204,%rs61,%rs206;
}
	// end inline asm
	// begin inline asm
	{add.f16 %rs207,%rs201,%rs204;
}
	// end inline asm
	mov.b32 	{%rs212, %rs218}, %r174;
	// begin inline asm
	{mul.f16 %rs210,%rs67,%rs212;
}
	// end inline asm
	// begin inline asm
	{add.f16 %rs213,%rs207,%rs210;
}
	// end inline asm
	// begin inline asm
	{mul.f16 %rs216,%rs73,%rs218;
}
	// end inline asm
	// begin inline asm
	{add.f16 %rs219,%rs213,%rs216;
}
	// end inline asm
	mov.b32 	{%rs223, %rs229}, %r180;
	mov.b32 	{%rs224, %rs230}, %r189;
	// begin inline asm
	{mul.f16 %rs222,%rs223,%rs224;
}
	// end inline asm
	// begin inline asm
	{add.f16 %rs225,%rs75,%rs222;
}
	// end inline asm
	// begin inline asm
	{mul.f16 %rs228,%rs229,%rs230;
}
	// end inline asm
	// begin inline asm
	{add.f16 %rs231,%rs225,%rs228;
}
	// end inline asm
	mov.b32 	{%rs235, %rs241}, %r181;
	mov.b32 	{%rs236, %rs242}, %r190;
	// begin inline asm
	{mul.f16 %rs234,%rs235,%rs236;
}
	// end inline asm
	// begin inline asm
	{add.f16 %rs237,%rs231,%rs234;
}
	// end inline asm
	// begin inline asm
	{mul.f16 %rs240,%rs241,%rs242;
}
	// end inline asm
	// begin inline asm
	{add.f16 %rs243,%rs237,%rs240;
}
	// end inline asm
	mov.b32 	{%rs247, %rs253}, %r182;
	mov.b32 	{%rs248, %rs254}, %r191;
	// begin inline asm
	{mul.f16 %rs246,%rs247,%rs248;
}
	// end inline asm
	// begin inline asm
	{add.f16 %rs249,%rs243,%rs246;
}
	// end inline asm
	// begin inline asm
	{mul.f16 %rs252,%rs253,%rs254;
}
	// end inline asm
	// begin inline asm
	{add.f16 %rs255,%rs249,%rs252;
}
	// end inline asm
	mov.b32 	{%rs259, %rs265}, %r183;
	mov.b32 	{%rs260, %rs266}, %r192;
	// begin inline asm
	{mul.f16 %rs258,%rs259,%rs260;
}
	// end inline asm
	// begin inline asm
	{add.f16 %rs261,%rs255,%rs258;
}
	// end inline asm
	// begin inline asm
	{mul.f16 %rs264,%rs265,%rs266;
}
	// end inline asm
	// begin inline asm
	{add.f16 %rs267,%rs261,%rs264;
}
	// end inline asm
	mov.b32 	{%rs272, %rs278}, %r198;
	// begin inline asm
	{mul.f16 %rs270,%rs223,%rs272;
}
	// end inline asm
	// begin inline asm
	{add.f16 %rs273,%rs123,%rs270;
}
	// end inline asm
	// begin inline asm
	{mul.f16 %rs276,%rs229,%rs278;
}
	// end inline asm
	// begin inline asm
	{add.f16 %rs279,%rs273,%rs276;
}
	// end inline asm
	mov.b32 	{%rs284, %rs290}, %r199;
	// begin inline asm
	{mul.f16 %rs282,%rs235,%rs284;
}
	// end inline asm
	// begin inline asm
	{add.f16 %rs285,%rs279,%rs282;
}
	// end inline asm
	// begin inline asm
	{mul.f16 %rs288,%rs241,%rs290;
}
	// end inline asm
	// begin inline asm
	{add.f16 %rs291,%rs285,%rs288;
}
	// end inline asm
	mov.b32 	{%rs296, %rs302}, %r200;
	// begin inline asm
	{mul.f16 %rs294,%rs247,%rs296;
}
	// end inline asm
	// begin inline asm
	{add.f16 %rs297,%rs291,%rs294;
}
	// end inline asm
	// begin inline asm
	{mul.f16 %rs300,%rs253,%rs302;
}
	// end inline asm
	// begin inline asm
	{add.f16 %rs303,%rs297,%rs300;
}
	// end inline asm
	mov.b32 	{%rs308, %rs314}, %r201;
	// begin inline asm
	{mul.f16 %rs306,%rs259,%rs308;
}
	// end inline asm
	// begin inline asm
	{add.f16 %rs309,%rs303,%rs306;
}
	// end inline asm
	// begin inline asm
	{mul.f16 %rs312,%rs265,%rs314;
}
	// end inline asm
	// begin inline asm
	{add.f16 %rs315,%rs309,%rs312;
}
	// end inline asm
	mov.b32 	{%rs320, %rs326}, %r207;
	// begin inline asm
	{mul.f16 %rs318,%rs223,%rs320;
}
	// end inline asm
	// begin inline asm
	{add.f16 %rs321,%rs171,%rs318;
}
	// end inline asm
	// begin inline asm
	{mul.f16 %rs324,%rs229,%rs326;
}
	// end inline asm
	// begin inline asm
	{add.f16 %rs327,%rs321,%rs324;
}
	// end inline asm
	mov.b32 	{%rs332, %rs338}, %r208;
	// begin inline asm
	{mul.f16 %rs330,%rs235,%rs332;
}
	// end inline asm
	// begin inline asm
	{add.f16 %rs333,%rs327,%rs330;
}
	// end inline asm
	// begin inline asm
	{mul.f16 %rs336,%rs241,%rs338;
}
	// end inline asm
	// begin inline asm
	{add.f16 %rs339,%rs333,%rs336;
}
	// end inline asm
	mov.b32 	{%rs344, %rs350}, %r209;
	// begin inline asm
	{mul.f16 %rs342,%rs247,%rs344;
}
	// end inline asm
	// begin inline asm
	{add.f16 %rs345,%rs339,%rs342;
}
	// end inline asm
	// begin inline asm
	{mul.f16 %rs348,%rs253,%rs350;
}
	// end inline asm
	// begin inline asm
	{add.f16 %rs351,%rs345,%rs348;
}
	// end inline asm
	mov.b32 	{%rs356, %rs362}, %r210;
	// begin inline asm
	{mul.f16 %rs354,%rs259,%rs356;
}
	// end inline asm
	// begin inline asm
	{add.f16 %rs357,%rs351,%rs354;
}
	// end inline asm
	// begin inline asm
	{mul.f16 %rs360,%rs265,%rs362;
}
	// end inline asm
	// begin inline asm
	{add.f16 %rs363,%rs357,%rs360;
}
	// end inline asm
	mov.b32 	{%rs368, %rs374}, %r216;
	// begin inline asm
	{mul.f16 %rs366,%rs223,%rs368;
}
	// end inline asm
	// begin inline asm
	{add.f16 %rs369,%rs219,%rs366;
}
	// end inline asm
	// begin inline asm
	{mul.f16 %rs372,%rs229,%rs374;
}
	// end inline asm
	// begin inline asm
	{add.f16 %rs375,%rs369,%rs372;
}
	// end inline asm
	mov.b32 	{%rs380, %rs386}, %r217;
	// begin inline asm
	{mul.f16 %rs378,%rs235,%rs380;
}
	// end inline asm
	// begin inline asm
	{add.f16 %rs381,%rs375,%rs378;
}
	// end inline asm
	// begin inline asm
	{mul.f16 %rs384,%rs241,%rs386;
}
	// end inline asm
	// begin inline asm
	{add.f16 %rs387,%rs381,%rs384;
}
	// end inline asm
	mov.b32 	{%rs392, %rs398}, %r218;
	// begin inline asm
	{mul.f16 %rs390,%rs247,%rs392;
}
	// end inline asm
	// begin inline asm
	{add.f16 %rs393,%rs387,%rs390;
}
	// end inline asm
	// begin inline asm
	{mul.f16 %rs396,%rs253,%rs398;
}
	// end inline asm
	// begin inline asm
	{add.f16 %rs399,%rs393,%rs396;
}
	// end inline asm
	mov.b32 	{%rs404, %rs410}, %r219;
	// begin inline asm
	{mul.f16 %rs402,%rs259,%rs404;
}
	// end inline asm
	// begin inline asm
	{add.f16 %rs405,%rs399,%rs402;
}
	// end inline asm
	// begin inline asm
	{mul.f16 %rs408,%rs265,%rs410;
}
	// end inline asm
	// begin inline asm
	{add.f16 %rs411,%rs405,%rs408;
}
	// end inline asm
	add.s64 	%rd43, %rd33, 256;
	// begin inline asm
	{
  .reg .pred p;
  setp.ne.b32 p, %r310, 0;
  mov.b32 %r540, %r135;
  mov.b32 %r539, %r136;
  mov.b32 %r538, %r137;
  mov.b32 %r537, %r138;
  @p ld.global.lu.v4.u32 {%r540, %r539, %r538, %r537}, [%rd43];
}

	// end inline asm
	add.s64 	%rd44, %rd34, 256;
	// begin inline asm
	{
  .reg .pred p;
  setp.ne.b32 p, %r310, 0;
  mov.b32 %r572, %r144;
  mov.b32 %r571, %r145;
  mov.b32 %r570, %r146;
  mov.b32 %r569, %r147;
  @p ld.global.v4.u32 {%r572, %r571, %r570, %r569}, [%rd44];
}

	// end inline asm
	add.s64 	%rd45, %rd35, 256;
	// begin inline asm
	{
  .reg .pred p;
  setp.ne.b32 p, %r310, 0;
  mov.b32 %r568, %r153;
  mov.b32 %r567, %r154;
  mov.b32 %r566, %r155;
  mov.b32 %r565, %r156;
  @p ld.global.v4.u32 {%r568, %r567, %r566, %r565}, [%rd45];
}

	// end inline asm
	add.s64 	%rd46, %rd36, 256;
	// begin inline asm
	{
  .reg .pred p;
  setp.ne.b32 p, %r310, 0;
  mov.b32 %r564, %r162;
  mov.b32 %r563, %r163;
  mov.b32 %r562, %r164;
  mov.b32 %r561, %r165;
  @p ld.global.v4.u32 {%r564, %r563, %r562, %r561}, [%rd46];
}

	// end inline asm
	add.s64 	%rd47, %rd37, 256;
	// begin inline asm
	{
  .reg .pred p;
  setp.ne.b32 p, %r310, 0;
  mov.b32 %r560, %r171;
  mov.b32 %r559, %r172;
  mov.b32 %r558, %r173;
  mov.b32 %r557, %r174;
  @p ld.global.v4.u32 {%r560, %r559, %r558, %r557}, [%rd47];
}

	// end inline asm
	add.s64 	%rd48, %rd33, 384;
	// begin inline asm
	{
  .reg .pred p;
  setp.ne.b32 p, %r310, 0;
  mov.b32 %r536, %r180;
  mov.b32 %r535, %r181;
  mov.b32 %r534, %r182;
  mov.b32 %r533, %r183;
  @p ld.global.lu.v4.u32 {%r536, %r535, %r534, %r533}, [%rd48];
}

	// end inline asm
	add.s64 	%rd49, %rd34, 384;
	// begin inline asm
	{
  .reg .pred p;
  setp.ne.b32 p, %r310, 0;
  mov.b32 %r556, %r189;
  mov.b32 %r555, %r190;
  mov.b32 %r554, %r191;
  mov.b32 %r553, %r192;
  @p ld.global.v4.u32 {%r556, %r555, %r554, %r553}, [%rd49];
}

	// end inline asm
	add.s64 	%rd50, %rd35, 384;
	// begin inline asm
	{
  .reg .pred p;
  setp.ne.b32 p, %r310, 0;
  mov.b32 %r552, %r198;
  mov.b32 %r551, %r199;
  mov.b32 %r550, %r200;
  mov.b32 %r549, %r201;
  @p ld.global.v4.u32 {%r552, %r551, %r550, %r549}, [%rd50];
}

	// end inline asm
	add.s64 	%rd51, %rd36, 384;
	// begin inline asm
	{
  .reg .pred p;
  setp.ne.b32 p, %r310, 0;
  mov.b32 %r548, %r207;
  mov.b32 %r547, %r208;
  mov.b32 %r546, %r209;
  mov.b32 %r545, %r210;
  @p ld.global.v4.u32 {%r548, %r547, %r546, %r545}, [%rd51];
}

	// end inline asm
	add.s64 	%rd52, %rd37, 384;
	// begin inline asm
	{
  .reg .pred p;
  setp.ne.b32 p, %r310, 0;
  mov.b32 %r544, %r216;
  mov.b32 %r543, %r217;
  mov.b32 %r542, %r218;
  mov.b32 %r541, %r219;
  @p ld.global.v4.u32 {%r544, %r543, %r542, %r541}, [%rd52];
}

	// end inline asm
	mov.b32 	{%rs415, %rs421}, %r540;
	mov.b32 	{%rs416, %rs422}, %r572;
	// begin inline asm
	{mul.f16 %rs414,%rs415,%rs416;
}
	// end inline asm
	// begin inline asm
	{add.f16 %rs417,%rs267,%rs414;
}
	// end inline asm
	// begin inline asm
	{mul.f16 %rs420,%rs421,%rs422;
}
	// end inline asm
	// begin inline asm
	{add.f16 %rs423,%rs417,%rs420;
}
	// end inline asm
	mov.b32 	{%rs427, %rs433}, %r539;
	mov.b32 	{%rs428, %rs434}, %r571;
	// begin inline asm
	{mul.f16 %rs426,%rs427,%rs428;
}
	// end inline asm
	// begin inline asm
	{add.f16 %rs429,%rs423,%rs426;
}
	// end inline asm
	// begin inline asm
	{mul.f16 %rs432,%rs433,%rs434;
}
	// end inline asm
	// begin inline asm
	{add.f16 %rs435,%rs429,%rs432;
}
	// end inline asm
	mov.b32 	{%rs439, %rs445}, %r538;
	mov.b32 	{%rs440, %rs446}, %r570;
	// begin inline asm
	{mul.f16 %rs438,%rs439,%rs440;
}
	// end inline asm
	// begin inline asm
	{add.f16 %rs441,%rs435,%rs438;
}
	// end inline asm
	// begin inline asm
	{mul.f16 %rs444,%rs445,%rs446;
}
	// end inline asm
	// begin inline asm
	{add.f16 %rs447,%rs441,%rs444;
}
	// end inline asm
	mov.b32 	{%rs451, %rs457}, %r537;
	mov.b32 	{%rs452, %rs458}, %r569;
	// begin inline asm
	{mul.f16 %rs450,%rs451,%rs452;
}
	// end inline asm
	// begin inline asm
	{add.f16 %rs453,%rs447,%rs450;
}
	// end inline asm
	// begin inline asm
	{mul.f16 %rs456,%rs457,%rs458;
}
	// end inline asm
	// begin inline asm
	{add.f16 %rs459,%rs453,%rs456;
}
	// end inline asm
	mov.b32 	{%rs464, %rs470}, %r568;
	// begin inline asm
	{mul.f16 %rs462,%rs415,%rs464;
}
	// end inline asm
	// begin inline asm
	{add.f16 %rs465,%rs315,%rs462;
}
	// end inline asm
	// begin inline asm
	{mul.f16 %rs468,%rs421,%rs470;
}
	// end inline asm
	// begin inline asm
	{add.f16 %rs471,%rs465,%rs468;
}
	// end inline asm
	mov.b32 	{%rs476, %rs482}, %r567;
	// begin inline asm
	{mul.f16 %rs474,%rs427,%rs476;
}
	// end inline asm
	// begin inline asm
	{add.f16 %rs477,%rs471,%rs474;
}
	// end inline asm
	// begin inline asm
	{mul.f16 %rs480,%rs433,%rs482;
}
	// end inline asm
	// begin inline asm
	{add.f16 %rs483,%rs477,%rs480;
}
	// end inline asm
	mov.b32 	{%rs488, %rs494}, %r566;
	// begin inline asm
	{mul.f16 %rs486,%rs439,%rs488;
}
	// end inline asm
	// begin inline asm
	{add.f16 %rs489,%rs483,%rs486;
}
	// end inline asm
	// begin inline asm
	{mul.f16 %rs492,%rs445,%rs494;
}
	// end inline asm
	// begin inline asm
	{add.f16 %rs495,%rs489,%rs492;
}
	// end inline asm
	mov.b32 	{%rs500, %rs506}, %r565;
	// begin inline asm
	{mul.f16 %rs498,%rs451,%rs500;
}
	// end inline asm
	// begin inline asm
	{add.f16 %rs501,%rs495,%rs498;
}
	// end inline asm
	// begin inline asm
	{mul.f16 %rs504,%rs457,%rs506;
}
	// end inline asm
	// begin inline asm
	{add.f16 %rs507,%rs501,%rs504;
}
	// end inline asm
	mov.b32 	{%rs512, %rs518}, %r564;
	// begin inline asm
	{mul.f16 %rs510,%rs415,%rs512;
}
	// end inline asm
	// begin inline asm
	{add.f16 %rs513,%rs363,%rs510;
}
	// end inline asm
	// begin inline asm
	{mul.f16 %rs516,%rs421,%rs518;
}
	// end inline asm
	// begin inline asm
	{add.f16 %rs519,%rs513,%rs516;
}
	// end inline asm
	mov.b32 	{%rs524, %rs530}, %r563;
	// begin inline asm
	{mul.f16 %rs522,%rs427,%rs524;
}
	// end inline asm
	// begin inline asm
	{add.f16 %rs525,%rs519,%rs522;
}
	// end inline asm
	// begin inline asm
	{mul.f16 %rs528,%rs433,%rs530;
}
	// end inline asm
	// begin inline asm
	{add.f16 %rs531,%rs525,%rs528;
}
	// end inline asm
	mov.b32 	{%rs536, %rs542}, %r562;
	// begin inline asm
	{mul.f16 %rs534,%rs439,%rs536;
}
	// end inline asm
	// begin inline asm
	{add.f16 %rs537,%rs531,%rs534;
}
	// end inline asm
	// begin inline asm
	{mul.f16 %rs540,%rs445,%rs542;
}
	// end inline asm
	// begin inline asm
	{add.f16 %rs543,%rs537,%rs540;
}
	// end inline asm
	mov.b32 	{%rs548, %rs554}, %r561;
	// begin inline asm
	{mul.f16 %rs546,%rs451,%rs548;
}
	// end inline asm
	// begin inline asm
	{add.f16 %rs549,%rs543,%rs546;
}
	// end inline asm
	// begin inline asm
	{mul.f16 %rs552,%rs457,%rs554;
}
	// end inline asm
	// begin inline asm
	{add.f16 %rs555,%rs549,%rs552;
}
	// end inline asm
	mov.b32 	{%rs560, %rs566}, %r560;
	// begin inline asm
	{mul.f16 %rs558,%rs415,%rs560;
}
	// end inline asm
	// begin inline asm
	{add.f16 %rs561,%rs411,%rs558;
}
	// end inline asm
	// begin inline asm
	{mul.f16 %rs564,%rs421,%rs566;
}
	// end inline asm
	// begin inline asm
	{add.f16 %rs567,%rs561,%rs564;
}
	// end inline asm
	mov.b32 	{%rs572, %rs578}, %r559;
	// begin inline asm
	{mul.f16 %rs570,%rs427,%rs572;
}
	// end inline asm
	// begin inline asm
	{add.f16 %rs573,%rs567,%rs570;
}
	// end inline asm
	// begin inline asm
	{mul.f16 %rs576,%rs433,%rs578;
}
	// end inline asm
	// begin inline asm
	{add.f16 %rs579,%rs573,%rs576;
}
	// end inline asm
	mov.b32 	{%rs584, %rs590}, %r558;
	// begin inline asm
	{mul.f16 %rs582,%rs439,%rs584;
}
	// end inline asm
	// begin inline asm
	{add.f16 %rs585,%rs579,%rs582;
}
	// end inline asm
	// begin inline asm
	{mul.f16 %rs588,%rs445,%rs590;
}
	// end inline asm
	// begin inline asm
	{add.f16 %rs591,%rs585,%rs588;
}
	// end inline asm
	mov.b32 	{%rs596, %rs602}, %r557;
	// begin inline asm
	{mul.f16 %rs594,%rs451,%rs596;
}
	// end inline asm
	// begin inline asm
	{add.f16 %rs597,%rs591,%rs594;
}
	// end inline asm
	// begin inline asm
	{mul.f16 %rs600,%rs457,%rs602;
}
	// end inline asm
	// begin inline asm
	{add.f16 %rs603,%rs597,%rs600;
}
	// end inline asm
	mov.b32 	{%rs607, %rs613}, %r536;
	mov.b32 	{%rs608, %rs614}, %r556;
	// begin inline asm
	{mul.f16 %rs606,%rs607,%rs608;
}
	// end inline asm
	// begin inline asm
	{add.f16 %rs609,%rs459,%rs606;
}
	// end inline asm
	// begin inline asm
	{mul.f16 %rs612,%rs613,%rs614;
}
	// end inline asm
	// begin inline asm
	{add.f16 %rs615,%rs609,%rs612;
}
	// end inline asm
	mov.b32 	{%rs619, %rs625}, %r535;
	mov.b32 	{%rs620, %rs626}, %r555;
	// begin inline asm
	{mul.f16 %rs618,%rs619,%rs620;
}
	// end inline asm
	// begin inline asm
	{add.f16 %rs621,%rs615,%rs618;
}
	// end inline asm
	// begin inline asm
	{mul.f16 %rs624,%rs625,%rs626;
}
	// end inline asm
	// begin inline asm
	{add.f16 %rs627,%rs621,%rs624;
}
	// end inline asm
	mov.b32 	{%rs631, %rs637}, %r534;
	mov.b32 	{%rs632, %rs638}, %r554;
	// begin inline asm
	{mul.f16 %rs630,%rs631,%rs632;
}
	// end inline asm
	// begin inline asm
	{add.f16 %rs633,%rs627,%rs630;
}
	// end inline asm
	// begin inline asm
	{mul.f16 %rs636,%rs637,%rs638;
}
	// end inline asm
	// begin inline asm
	{add.f16 %rs639,%rs633,%rs636;
}
	// end inline asm
	mov.b32 	{%rs643, %rs649}, %r533;
	mov.b32 	{%rs644, %rs650}, %r553;
	// begin inline asm
	{mul.f16 %rs642,%rs643,%rs644;
}
	// end inline asm
	// begin inline asm
	{add.f16 %rs645,%rs639,%rs642;
}
	// end inline asm
	// begin inline asm
	{mul.f16 %rs648,%rs649,%rs650;
}
	// end inline asm
	// begin inline asm
	{add.f16 %rs1273,%rs645,%rs648;
}
	// end inline asm
	mov.b32 	{%rs656, %rs662}, %r552;
	// begin inline asm
	{mul.f16 %rs654,%rs607,%rs656;
}
	// end inline asm
	// begin inline asm
	{add.f16 %rs657,%rs507,%rs654;
}
	// end inline asm
	// begin inline asm
	{mul.f16 %rs660,%rs613,%rs662;
}
	// end inline asm
	// begin inline asm
	{add.f16 %rs663,%rs657,%rs660;
}
	// end inline asm
	mov.b32 	{%rs668, %rs674}, %r551;
	// begin inline asm
	{mul.f16 %rs666,%rs619,%rs668;
}
	// end inline asm
	// begin inline asm
	{add.f16 %rs669,%rs663,%rs666;
}
	// end inline asm
	// begin inline asm
	{mul.f16 %rs672,%rs625,%rs674;
}
	// end inline asm
	// begin inline asm
	{add.f16 %rs675,%rs669,%rs672;
}
	// end inline asm
	mov.b32 	{%rs680, %rs686}, %r550;
	// begin inline asm
	{mul.f16 %rs678,%rs631,%rs680;
}
	// end inline asm
	// begin inline asm
	{add.f16 %rs681,%rs675,%rs678;
}
	// end inline asm
	// begin inline asm
	{mul.f16 %rs684,%rs637,%rs686;
}
	// end inline asm
	// begin inline asm
	{add.f16 %rs687,%rs681,%rs684;
}
	// end inline asm
	mov.b32 	{%rs692, %rs698}, %r549;
	// begin inline asm
	{mul.f16 %rs690,%rs643,%rs692;
}
	// end inline asm
	// begin inline asm
	{add.f16 %rs693,%rs687,%rs690;
}
	// end inline asm
	// begin inline asm
	{mul.f16 %rs696,%rs649,%rs698;
}
	// end inline asm
	// begin inline asm
	{add.f16 %rs1272,%rs693,%rs696;
}
	// end inline asm
	mov.b32 	{%rs704, %rs710}, %r548;
	// begin inline asm
	{mul.f16 %rs702,%rs607,%rs704;
}
	// end inline asm
	// begin inline asm
	{add.f16 %rs705,%rs555,%rs702;
}
	// end inline asm
	// begin inline asm
	{mul.f16 %rs708,%rs613,%rs710;
}
	// end inline asm
	// begin inline asm
	{add.f16 %rs711,%rs705,%rs708;
}
	// end inline asm
	mov.b32 	{%rs716, %rs722}, %r547;
	// begin inline asm
	{mul.f16 %rs714,%rs619,%rs716;
}
	// end inline asm
	// begin inline asm
	{add.f16 %rs717,%rs711,%rs714;
}
	// end inline asm
	// begin inline asm
	{mul.f16 %rs720,%rs625,%rs722;
}
	// end inline asm
	// begin inline asm
	{add.f16 %rs723,%rs717,%rs720;
}
	// end inline asm
	mov.b32 	{%rs728, %rs734}, %r546;
	// begin inline asm
	{mul.f16 %rs726,%rs631,%rs728;
}
	// end inline asm
	// begin inline asm
	{add.f16 %rs729,%rs723,%rs726;
}
	// end inline asm
	// begin inline asm
	{mul.f16 %rs732,%rs637,%rs734;
}
	// end inline asm
	// begin inline asm
	{add.f16 %rs735,%rs729,%rs732;
}
	// end inline asm
	mov.b32 	{%rs740, %rs746}, %r545;
	// begin inline asm
	{mul.f16 %rs738,%rs643,%rs740;
}
	// end inline asm
	// begin inline asm
	{add.f16 %rs741,%rs735,%rs738;
}
	// end inline asm
	// begin inline asm
	{mul.f16 %rs744,%rs649,%rs746;
}
	// end inline asm
	// begin inline asm
	{add.f16 %rs1271,%rs741,%rs744;
}
	// end inline asm
	mov.b32 	{%rs752, %rs758}, %r544;
	// begin inline asm
	{mul.f16 %rs750,%rs607,%rs752;
}
	// end inline asm
	// begin inline asm
	{add.f16 %rs753,%rs603,%rs750;
}
	// end inline asm
	// begin inline asm
	{mul.f16 %rs756,%rs613,%rs758;
}
	// end inline asm
	// begin inline asm
	{add.f16 %rs759,%rs753,%rs756;
}
	// end inline asm
	mov.b32 	{%rs764, %rs770}, %r543;
	// begin inline asm
	{mul.f16 %rs762,%rs619,%rs764;
}
	// end inline asm
	// begin inline asm
	{add.f16 %rs765,%rs759,%rs762;
}
	// end inline asm
	// begin inline asm
	{mul.f16 %rs768,%rs625,%rs770;
}
	// end inline asm
	// begin inline asm
	{add.f16 %rs771,%rs765,%rs768;
}
	// end inline asm
	mov.b32 	{%rs776, %rs782}, %r542;
	// begin inline asm
	{mul.f16 %rs774,%rs631,%rs776;
}
	// end inline asm
	// begin inline asm
	{add.f16 %rs777,%rs771,%rs774;
}
	// end inline asm
	// begin inline asm
	{mul.f16 %rs780,%rs637,%rs782;
}
	// end inline asm
	// begin inline asm
	{add.f16 %rs783,%rs777,%rs780;
}
	// end inline asm
	mov.b32 	{%rs788, %rs794}, %r541;
	// begin inline asm
	{mul.f16 %rs786,%rs643,%rs788;
}
	// end inline asm
	// begin inline asm
	{add.f16 %rs789,%rs783,%rs786;
}
	// end inline asm
	// begin inline asm
	{mul.f16 %rs792,%rs649,%rs794;
}
	// end inline asm
	// begin inline asm
	{add.f16 %rs1270,%rs789,%rs792;
}
	// end inline asm
	add.s64 	%rd92, %rd92, 2;
	shr.u64 	%rd60, %rd91, 7;
	and.b64  	%rd14, %rd60, 144115188075855870;
	setp.ne.s64 	%p4, %rd92, %rd14;
	@%p4 bra 	$L__BB3_6;
	shl.b64 	%rd93, %rd14, 7;
$L__BB3_8:
	and.b64  	%rd61, %rd91, 128;
	setp.eq.s64 	%p5, %rd61, 0;
	@%p5 bra 	$L__BB3_10;
	ld.param.u64 	%rd88, [_Z20mySGemvKernel_Stage4I6__half6paramsILi4ELi128ELi8ELi4ELi4EEEvPKT_S5_PS3_mmm_param_1];
	ld.param.u64 	%rd86, [_Z20mySGemvKernel_Stage4I6__half6paramsILi4ELi128ELi8ELi4ELi4EEEvPKT_S5_PS3_mmm_param_0];
	add.s64 	%rd72, %rd10, %rd93;
	add.s64 	%rd73, %rd11, %rd93;
	shl.b64 	%rd74, %rd72, 1;
	add.s64 	%rd62, %rd86, %rd74;
	mov.b32 	%r400, 1;
	// begin inline asm
	{
  .reg .pred p;
  setp.ne.b32 p, %r400, 0;
  mov.b32 %r315, %r540;
  mov.b32 %r316, %r539;
  mov.b32 %r317, %r538;
  mov.b32 %r318, %r537;
  @p ld.global.lu.v4.u32 {%r315, %r316, %r317, %r318}, [%rd62];
}

	// end inline asm
	mad.lo.s64 	%rd75, %rd21, %rd7, %rd73;
	shl.b64 	%rd76, %rd75, 1;
	add.s64 	%rd63, %rd88, %rd76;
	// begin inline asm
	{
  .reg .pred p;
  setp.ne.b32 p, %r400, 0;
  mov.b32 %r324, %r572;
  mov.b32 %r325, %r571;
  mov.b32 %r326, %r570;
  mov.b32 %r327, %r569;
  @p ld.global.v4.u32 {%r324, %r325, %r326, %r327}, [%rd63];
}

	// end inline asm
	shl.b64 	%rd77, %rd21, 1;
	add.s64 	%rd64, %rd63, %rd77;
	// begin inline asm
	{
  .reg .pred p;
  setp.ne.b32 p, %r400, 0;
  mov.b32 %r333, %r568;
  mov.b32 %r334, %r567;
  mov.b32 %r335, %r566;
  mov.b32 %r336, %r565;
  @p ld.global.v4.u32 {%r333, %r334, %r335, %r336}, [%rd64];
}

	// end inline asm
	add.s64 	%rd65, %rd64, %rd77;
	// begin inline asm
	{
  .reg .pred p;
  setp.ne.b32 p, %r400, 0;
  mov.b32 %r342, %r564;
  mov.b32 %r343, %r563;
  mov.b32 %r344, %r562;
  mov.b32 %r345, %r561;
  @p ld.global.v4.u32 {%r342, %r343, %r344, %r345}, [%rd65];
}

	// end inline asm
	add.s64 	%rd66, %rd65, %rd77;
	// begin inline asm
	{
  .reg .pred p;
  setp.ne.b32 p, %r400, 0;
  mov.b32 %r351, %r560;
  mov.b32 %r352, %r559;
  mov.b32 %r353, %r558;
  mov.b32 %r354, %r557;
  @p ld.global.v4.u32 {%r351, %r352, %r353, %r354}, [%rd66];
}

	// end inline asm
	add.s64 	%rd67, %rd62, 128;
	// begin inline asm
	{
  .reg .pred p;
  setp.ne.b32 p, %r400, 0;
  mov.b32 %r360, %r536;
  mov.b32 %r361, %r535;
  mov.b32 %r362, %r534;
  mov.b32 %r363, %r533;
  @p ld.global.lu.v4.u32 {%r360, %r361, %r362, %r363}, [%rd67];
}

	// end inline asm
	add.s64 	%rd68, %rd63, 128;
	// begin inline asm
	{
  .reg .pred p;
  setp.ne.b32 p, %r400, 0;
  mov.b32 %r369, %r556;
  mov.b32 %r370, %r555;
  mov.b32 %r371, %r554;
  mov.b32 %r372, %r553;
  @p ld.global.v4.u32 {%r369, %r370, %r371, %r372}, [%rd68];
}

	// end inline asm
	add.s64 	%rd69, %rd64, 128;
	// begin inline asm
	{
  .reg .pred p;
  setp.ne.b32 p, %r400, 0;
  mov.b32 %r378, %r552;
  mov.b32 %r379, %r551;
  mov.b32 %r380, %r550;
  mov.b32 %r381, %r549;
  @p ld.global.v4.u32 {%r378, %r379, %r380, %r381}, [%rd69];
}

	// end inline asm
	add.s64 	%rd70, %rd65, 128;
	// begin inline asm
	{
  .reg .pred p;
  setp.ne.b32 p, %r400, 0;
  mov.b32 %r387, %r548;
  mov.b32 %r388, %r547;
  mov.b32 %r389, %r546;
  mov.b32 %r390, %r545;
  @p ld.global.v4.u32 {%r387, %r388, %r389, %r390}, [%rd70];
}

	// end inline asm
	add.s64 	%rd71, %rd66, 128;
	// begin inline asm
	{
  .reg .pred p;
  setp.ne.b32 p, %r400, 0;
  mov.b32 %r396, %r544;
  mov.b32 %r397, %r543;
  mov.b32 %r398, %r542;
  mov.b32 %r399, %r541;
  @p ld.global.v4.u32 {%r396, %r397, %r398, %r399}, [%rd71];
}

	// end inline asm
	mov.b32 	{%rs799, %rs805}, %r315;
	mov.b32 	{%rs800, %rs806}, %r324;
	// begin inline asm
	{mul.f16 %rs798,%rs799,%rs800;
}
	// end inline asm
	// begin inline asm
	{add.f16 %rs801,%rs1273,%rs798;
}
	// end inline asm
	// begin inline asm
	{mul.f16 %rs804,%rs805,%rs806;
}
	// end inline asm
	// begin inline asm
	{add.f16 %rs807,%rs801,%rs804;
}
	// end inline asm
	mov.b32 	{%rs811, %rs817}, %r316;
	mov.b32 	{%rs812, %rs818}, %r325;
	// begin inline asm
	{mul.f16 %rs810,%rs811,%rs812;
}
	// end inline asm
	// begin inline asm
	{add.f16 %rs813,%rs807,%rs810;
}
	// end inline asm
	// begin inline asm
	{mul.f16 %rs816,%rs817,%rs818;
}
	// end inline asm
	// begin inline asm
	{add.f16 %rs819,%rs813,%rs816;
}
	// end inline asm
	mov.b32 	{%rs823, %rs829}, %r317;
	mov.b32 	{%rs824, %rs830}, %r326;
	// begin inline asm
	{mul.f16 %rs822,%rs823,%rs824;
}
	// end inline asm
	// begin inline asm
	{add.f16 %rs825,%rs819,%rs822;
}
	// end inline asm
	// begin inline asm
	{mul.f16 %rs828,%rs829,%rs830;
}
	// end inline asm
	// begin inline asm
	{add.f16 %rs831,%rs825,%rs828;
}
	// end inline asm
	mov.b32 	{%rs835, %rs841}, %r318;
	mov.b32 	{%rs836, %rs842}, %r327;
	// begin inline asm
	{mul.f16 %rs834,%rs835,%rs836;
}
	// end inline asm
	// begin inline asm
	{add.f16 %rs837,%rs831,%rs834;
}
	// end inline asm
	// begin inline asm
	{mul.f16 %rs840,%rs841,%rs842;
}
	// end inline asm
	// begin inline asm
	{add.f16 %rs843,%rs837,%rs840;
}
	// end inline asm
	mov.b32 	{%rs848, %rs854}, %r333;
	// begin inline asm
	{mul.f16 %rs846,%rs799,%rs848;
}
	// end inline asm
	// begin inline asm
	{add.f16 %rs849,%rs1272,%rs846;
}
	// end inline asm
	// begin inline asm
	{mul.f16 %rs852,%rs805,%rs854;
}
	// end inline asm
	// begin inline asm
	{add.f16 %rs855,%rs849,%rs852;
}
	// end inline asm
	mov.b32 	{%rs860, %rs866}, %r334;
	// begin inline asm
	{mul.f16 %rs858,%rs811,%rs860;
}
	// end inline asm
	// begin inline asm
	{add.f16 %rs861,%rs855,%rs858;
}
	// end inline asm
	// begin inline asm
	{mul.f16 %rs864,%rs817,%rs866;
}
	// end inline asm
	// begin inline asm
	{add.f16 %rs867,%rs861,%rs864;
}
	// end inline asm
	mov.b32 	{%rs872, %rs878}, %r335;
	// begin inline asm
	{mul.f16 %rs870,%rs823,%rs872;
}
	// end inline asm
	// begin inline asm
	{add.f16 %rs873,%rs867,%rs870;
}
	// end inline asm
	// begin inline asm
	{mul.f16 %rs876,%rs829,%rs878;
}
	// end inline asm
	// begin inline asm
	{add.f16 %rs879,%rs873,%rs876;
}
	// end inline asm
	mov.b32 	{%rs884, %rs890}, %r336;
	// begin inline asm
	{mul.f16 %rs882,%rs835,%rs884;
}
	// end inline asm
	// begin inline asm
	{add.f16 %rs885,%rs879,%rs882;
}
	// end inline asm
	// begin inline asm
	{mul.f16 %rs888,%rs841,%rs890;
}
	// end inline asm
	// begin inline asm
	{add.f16 %rs891,%rs885,%rs888;
}
	// end inline asm
	mov.b32 	{%rs896, %rs902}, %r342;
	// begin inline asm
	{mul.f16 %rs894,%rs799,%rs896;
}
	// end inline asm
	// begin inline asm
	{add.f16 %rs897,%rs1271,%rs894;
}
	// end inline asm
	// begin inline asm
	{mul.f16 %rs900,%rs805,%rs902;
}
	// end inline asm
	// begin inline asm
	{add.f16 %rs903,%rs897,%rs900;
}
	// end inline asm
	mov.b32 	{%rs908, %rs914}, %r343;
	// begin inline asm
	{mul.f16 %rs906,%rs811,%rs908;
}
	// end inline asm
	// begin inline asm
	{add.f16 %rs909,%rs903,%rs906;
}
	// end inline asm
	// begin inline asm
	{mul.f16 %rs912,%rs817,%rs914;
}
	// end inline asm
	// begin inline asm
	{add.f16 %rs915,%rs909,%rs912;
}
	// end inline asm
	mov.b32 	{%rs920, %rs926}, %r344;
	// begin inline asm
	{mul.f16 %rs918,%rs823,%rs920;
}
	// end inline asm
	// begin inline asm
	{add.f16 %rs921,%rs915,%rs918;
}
	// end inline asm
	// begin inline asm
	{mul.f16 %rs924,%rs829,%rs926;
}
	// end inline asm
	// begin inline asm
	{add.f16 %rs927,%rs921,%rs924;
}
	// end inline asm
	mov.b32 	{%rs932, %rs938}, %r345;
	// begin inline asm
	{mul.f16 %rs930,%rs835,%rs932;
}
	// end inline asm
	// begin inline asm
	{add.f16 %rs933,%rs927,%rs930;
}
	// end inline asm
	// begin inline asm
	{mul.f16 %rs936,%rs841,%rs938;
}
	// end inline asm
	// begin inline asm
	{add.f16 %rs939,%rs933,%rs936;
}
	// end inline asm
	mov.b32 	{%rs944, %rs950}, %r351;
	// begin inline asm
	{mul.f16 %rs942,%rs799,%rs944;
}
	// end inline asm
	// begin inline asm
	{add.f16 %rs945,%rs1270,%rs942;
}
	// end inline asm
	// begin inline asm
	{mul.f16 %rs948,%rs805,%rs950;
}
	// end inline asm
	// begin inline asm
	{add.f16 %rs951,%rs945,%rs948;
}
	// end inline asm
	mov.b32 	{%rs956, %rs962}, %r352;
	// begin inline asm
	{mul.f16 %rs954,%rs811,%rs956;
}
	// end inline asm
	// begin inline asm
	{add.f16 %rs957,%rs951,%rs954;
}
	// end inline asm
	// begin inline asm
	{mul.f16 %rs960,%rs817,%rs962;
}
	// end inline asm
	// begin inline asm
	{add.f16 %rs963,%rs957,%rs960;
}
	// end inline asm
	mov.b32 	{%rs968, %rs974}, %r353;
	// begin inline asm
	{mul.f16 %rs966,%rs823,%rs968;
}
	// end inline asm
	// begin inline asm
	{add.f16 %rs969,%rs963,%rs966;
}
	// end inline asm
	// begin inline asm
	{mul.f16 %rs972,%rs829,%rs974;
}
	// end inline asm
	// begin inline asm
	{add.f16 %rs975,%rs969,%rs972;
}
	// end inline asm
	mov.b32 	{%rs980, %rs986}, %r354;
	// begin inline asm
	{mul.f16 %rs978,%rs835,%rs980;
}
	// end inline asm
	// begin inline asm
	{add.f16 %rs981,%rs975,%rs978;
}
	// end inline asm
	// begin inline asm
	{mul.f16 %rs984,%rs841,%rs986;
}
	// end inline asm
	// begin inline asm
	{add.f16 %rs987,%rs981,%rs984;
}
	// end inline asm
	mov.b32 	{%rs991, %rs997}, %r360;
	mov.b32 	{%rs992, %rs998}, %r369;
	// begin inline asm
	{mul.f16 %rs990,%rs991,%rs992;
}
	// end inline asm
	// begin inline asm
	{add.f16 %rs993,%rs843,%rs990;
}
	// end inline asm
	// begin inline asm
	{mul.f16 %rs996,%rs997,%rs998;
}
	// end inline asm
	// begin inline asm
	{add.f16 %rs999,%rs993,%rs996;
}
	// end inline asm
	mov.b32 	{%rs1003, %rs1009}, %r361;
	mov.b32 	{%rs1004, %rs1010}, %r370;
	// begin inline asm
	{mul.f16 %rs1002,%rs1003,%rs1004;
}
	// end inline asm
	// begin inline asm
	{add.f16 %rs1005,%rs999,%rs1002;
}
	// end inline asm
	// begin inline asm
	{mul.f16 %rs1008,%rs1009,%rs1010;
}
	// end inline asm
	// begin inline asm
	{add.f16 %rs1011,%rs1005,%rs1008;
}
	// end inline asm
	mov.b32 	{%rs1015, %rs1021}, %r362;
	mov.b32 	{%rs1016, %rs1022}, %r371;
	// begin inline asm
	{mul.f16 %rs1014,%rs1015,%rs1016;
}
	// end inline asm
	// begin inline asm
	{add.f16 %rs1017,%rs1011,%rs1014;
}
	// end inline asm
	// begin inline asm
	{mul.f16 %rs1020,%rs1021,%rs1022;
}
	// end inline asm
	// begin inline asm
	{add.f16 %rs1023,%rs1017,%rs1020;
}
	// end inline asm
	mov.b32 	{%rs1027, %rs1033}, %r363;
	mov.b32 	{%rs1028, %rs1034}, %r372;
	// begin inline asm
	{mul.f16 %rs1026,%rs1027,%rs1028;
}
	// end inline asm
	// begin inline asm
	{add.f16 %rs1029,%rs1023,%rs1026;
}
	// end inline asm
	// begin inline asm
	{mul.f16 %rs1032,%rs1033,%rs1034;
}
	// end inline asm
	// begin inline asm
	{add.f16 %rs1273,%rs1029,%rs1032;
}
	// end inline asm
	mov.b32 	{%rs1040, %rs1046}, %r378;
	// begin inline asm
	{mul.f16 %rs1038,%rs991,%rs1040;
}
	// end inline asm
	// begin inline asm
	{add.f16 %rs1041,%rs891,%rs1038;
}
	// end inline asm
	// begin inline asm
	{mul.f16 %rs1044,%rs997,%rs1046;
}
	// end inline asm
	// begin inline asm
	{add.f16 %rs1047,%rs1041,%rs1044;
}
	// end inline asm
	mov.b32 	{%rs1052, %rs1058}, %r379;
	// begin inline asm
	{mul.f16 %rs1050,%rs1003,%rs1052;
}
	// end inline asm
	// begin inline asm
	{add.f16 %rs1053,%rs1047,%rs1050;
}
	// end inline asm
	// begin inline asm
	{mul.f16 %rs1056,%rs1009,%rs1058;
}
	// end inline asm
	// begin inline asm
	{add.f16 %rs1059,%rs1053,%rs1056;
}
	// end inline asm
	mov.b32 	{%rs1064, %rs1070}, %r380;
	// begin inline asm
	{mul.f16 %rs1062,%rs1015,%rs1064;
}
	// end inline asm
	// begin inline asm
	{add.f16 %rs1065,%rs1059,%rs1062;
}
	// end inline asm
	// begin inline asm
	{mul.f16 %rs1068,%rs1021,%rs1070;
}
	// end inline asm
	// begin inline asm
	{add.f16 %rs1071,%rs1065,%rs1068;
}
	// end inline asm
	mov.b32 	{%rs1076, %rs1082}, %r381;
	// begin inline asm
	{mul.f16 %rs1074,%rs1027,%rs1076;
}
	// end inline asm
	// begin inline asm
	{add.f16 %rs1077,%rs1071,%rs1074;
}
	// end inline asm
	// begin inline asm
	{mul.f16 %rs1080,%rs1033,%rs1082;
}
	// end inline asm
	// begin inline asm
	{add.f16 %rs1272,%rs1077,%rs1080;
}
	// end inline asm
	mov.b32 	{%rs1088, %rs1094}, %r387;
	// begin inline asm
	{mul.f16 %rs1086,%rs991,%rs1088;
}
	// end inline asm
	// begin inline asm
	{add.f16 %rs1089,%rs939,%rs1086;
}
	// end inline asm
	// begin inline asm
	{mul.f16 %rs1092,%rs997,%rs1094;
}
	// end inline asm
	// begin inline asm
	{add.f16 %rs1095,%rs1089,%rs1092;
}
	// end inline asm
	mov.b32 	{%rs1100, %rs1106}, %r388;
	// begin inline asm
	{mul.f16 %rs1098,%rs1003,%rs1100;
}
	// end inline asm
	// begin inline asm
	{add.f16 %rs1101,%rs1095,%rs1098;
}
	// end inline asm
	// begin inline asm
	{mul.f16 %rs1104,%rs1009,%rs1106;
}
	// end inline asm
	// begin inline asm
	{add.f16 %rs1107,%rs1101,%rs1104;
}
	// end inline asm
	mov.b32 	{%rs1112, %rs1118}, %r389;
	// begin inline asm
	{mul.f16 %rs1110,%rs1015,%rs1112;
}
	// end inline asm
	// begin inline asm
	{add.f16 %rs1113,%rs1107,%rs1110;
}
	// end inline asm
	// begin inline asm
	{mul.f16 %rs1116,%rs1021,%rs1118;
}
	// end inline asm
	// begin inline asm
	{add.f16 %rs1119,%rs1113,%rs1116;
}
	// end inline asm
	mov.b32 	{%rs1124, %rs1130}, %r390;
	// begin inline asm
	{mul.f16 %rs1122,%rs1027,%rs1124;
}
	// end inline asm
	// begin inline asm
	{add.f16 %rs1125,%rs1119,%rs1122;
}
	// end inline asm
	// begin inline asm
	{mul.f16 %rs1128,%rs1033,%rs1130;
}
	// end inline asm
	// begin inline asm
	{add.f16 %rs1271,%rs1125,%rs1128;
}
	// end inline asm
	mov.b32 	{%rs1136, %rs1142}, %r396;
	// begin inline asm
	{mul.f16 %rs1134,%rs991,%rs1136;
}
	// end inline asm
	// begin inline asm
	{add.f16 %rs1137,%rs987,%rs1134;
}
	// end inline asm
	// begin inline asm
	{mul.f16 %rs1140,%rs997,%rs1142;
}
	// end inline asm
	// begin inline asm
	{add.f16 %rs1143,%rs1137,%rs1140;
}
	// end inline asm
	mov.b32 	{%rs1148, %rs1154}, %r397;
	// begin inline asm
	{mul.f16 %rs1146,%rs1003,%rs1148;
}
	// end inline asm
	// begin inline asm
	{add.f16 %rs1149,%rs1143,%rs1146;
}
	// end inline asm
	// begin inline asm
	{mul.f16 %rs1152,%rs1009,%rs1154;
}
	// end inline asm
	// begin inline asm
	{add.f16 %rs1155,%rs1149,%rs1152;
}
	// end inline asm
	mov.b32 	{%rs1160, %rs1166}, %r398;
	// begin inline asm
	{mul.f16 %rs1158,%rs1015,%rs1160;
}
	// end inline asm
	// begin inline asm
	{add.f16 %rs1161,%rs1155,%rs1158;
}
	// end inline asm
	// begin inline asm
	{mul.f16 %rs1164,%rs1021,%rs1166;
}
	// end inline asm
	// begin inline asm
	{add.f16 %rs1167,%rs1161,%rs1164;
}
	// end inline asm
	mov.b32 	{%rs1172, %rs1178}, %r399;
	// begin inline asm
	{mul.f16 %rs1170,%rs1027,%rs1172;
}
	// end inline asm
	// begin inline asm
	{add.f16 %rs1173,%rs1167,%rs1170;
}
	// end inline asm
	// begin inline asm
	{mul.f16 %rs1176,%rs1033,%rs1178;
}
	// end inline asm
	// begin inline asm
	{add.f16 %rs1270,%rs1173,%rs1176;
}
	// end inline asm
$L__BB3_10:
	// begin inline asm
	{mov.u32 %r405, WARP_SZ;
}
	// end inline asm
	shl.b32 	%r490, %r405, 8;
	add.s32 	%r487, %r490, -8161;
	// begin inline asm
	{  mov.b32 %r406, {%rs1273,%rs1273};}

	// end inline asm
	mov.b32 	%r430, 4;
	mov.b32 	%r488, -1;
	// begin inline asm
	{shfl.sync.bfly.b32 %r407,%r406,%r430,%r487,%r488;
}
	// end inline asm
	// begin inline asm
	{.reg .f16 low,high;
 mov.b32 {low,high}, %r407;
 mov.b16 %rs1184, low;}
	// end inline asm
	// begin inline asm
	{add.f16 %rs1185,%rs1273,%rs1184;
}
	// end inline asm
	// begin inline asm
	{  mov.b32 %r413, {%rs1272,%rs1272};}

	// end inline asm
	// begin inline asm
	{shfl.sync.bfly.b32 %r414,%r413,%r430,%r487,%r488;
}
	// end inline asm
	// begin inline asm
	{.reg .f16 low,high;
 mov.b32 {low,high}, %r414;
 mov.b16 %rs1190, low;}
	// end inline asm
	// begin inline asm
	{add.f16 %rs1191,%rs1272,%rs1190;
}
	// end inline asm
	// begin inline asm
	{  mov.b32 %r420, {%rs1271,%rs1271};}

	// end inline asm
	// begin inline asm
	{shfl.sync.bfly.b32 %r421,%r420,%r430,%r487,%r488;
}
	// end inline asm
	// begin inline asm
	{.reg .f16 low,high;
 mov.b32 {low,high}, %r421;
 mov.b16 %rs1196, low;}
	// end inline asm
	// begin inline asm
	{add.f16 %rs1197,%rs1271,%rs1196;
}
	// end inline asm
	// begin inline asm
	{  mov.b32 %r427, {%rs1270,%rs1270};}

	// end inline asm
	// begin inline asm
	{shfl.sync.bfly.b32 %r428,%r427,%r430,%r487,%r488;
}
	// end inline asm
	// begin inline asm
	{.reg .f16 low,high;
 mov.b32 {low,high}, %r428;
 mov.b16 %rs1202, low;}
	// end inline asm
	// begin inline asm
	{add.f16 %rs1203,%rs1270,%rs1202;
}
	// end inline asm
	// begin inline asm
	{  mov.b32 %r434, {%rs1185,%rs1185};}

	// end inline asm
	mov.b32 	%r458, 2;
	// begin inline asm
	{shfl.sync.bfly.b32 %r435,%r434,%r458,%r487,%r488;
}
	// end inline asm
	// begin inline asm
	{.reg .f16 low,high;
 mov.b32 {low,high}, %r435;
 mov.b16 %rs1208, low;}
	// end inline asm
	// begin inline asm
	{add.f16 %rs1209,%rs1185,%rs1208;
}
	// end inline asm
	// begin inline asm
	{  mov.b32 %r441, {%rs1191,%rs1191};}

	// end inline asm
	// begin inline asm
	{shfl.sync.bfly.b32 %r442,%r441,%r458,%r487,%r488;
}
	// end inline asm
	// begin inline asm
	{.reg .f16 low,high;
 mov.b32 {low,high}, %r442;
 mov.b16 %rs1214, low;}
	// end inline asm
	// begin inline asm
	{add.f16 %rs1215,%rs1191,%rs1214;
}
	// end inline asm
	// begin inline asm
	{  mov.b32 %r448, {%rs1197,%rs1197};}

	// end inline asm
	// begin inline asm
	{shfl.sync.bfly.b32 %r449,%r448,%r458,%r487,%r488;
}
	// end inline asm
	// begin inline asm
	{.reg .f16 low,high;
 mov.b32 {low,high}, %r449;
 mov.b16 %rs1220, low;}
	// end inline asm
	// begin inline asm
	{add.f16 %rs1221,%rs1197,%rs1220;
}
	// end inline asm
	// begin inline asm
	{  mov.b32 %r455, {%rs1203,%rs1203};}

	// end inline asm
	// begin inline asm
	{shfl.sync.bfly.b32 %r456,%r455,%r458,%r487,%r488;
}
	// end inline asm
	// begin inline asm
	{.reg .f16 low,high;
 mov.b32 {low,high}, %r456;
 mov.b16 %rs1226, low;}
	// end inline asm
	// begin inline asm
	{add.f16 %rs1227,%rs1203,%rs1226;
}
	// end inline asm
	// begin inline asm
	{  mov.b32 %r462, {%rs1209,%rs1209};}

	// end inline asm
	mov.b32 	%r486, 1;
	// begin inline asm
	{shfl.sync.bfly.b32 %r463,%r462,%r486,%r487,%r488;
}
	// end inline asm
	// begin inline asm
	{.reg .f16 low,high;
 mov.b32 {low,high}, %r463;
 mov.b16 %rs1232, low;}
	// end inline asm
	// begin inline asm
	{add.f16 %rs1233,%rs1209,%rs1232;
}
	// end inline asm
	// begin inline asm
	{  mov.b32 %r469, {%rs1215,%rs1215};}

	// end inline asm
	// begin inline asm
	{shfl.sync.bfly.b32 %r470,%r469,%r486,%r487,%r488;
}
	// end inline asm
	// begin inline asm
	{.reg .f16 low,high;
 mov.b32 {low,high}, %r470;
 mov.b16 %rs1238, low;}
	// end inline asm
	// begin inline asm
	{add.f16 %rs1239,%rs1215,%rs1238;
}
	// end inline asm
	// begin inline asm
	{  mov.b32 %r476, {%rs1221,%rs1221};}

	// end inline asm
	// begin inline asm
	{shfl.sync.bfly.b32 %r477,%r476,%r486,%r487,%r488;
}
	// end inline asm
	// begin inline asm
	{.reg .f16 low,high;
 mov.b32 {low,high}, %r477;
 mov.b16 %rs1244, low;}
	// end inline asm
	// begin inline asm
	{add.f16 %rs1245,%rs1221,%rs1244;
}
	// end inline asm
	// begin inline asm
	{  mov.b32 %r483, {%rs1227,%rs1227};}

	// end inline asm
	// begin inline asm
	{shfl.sync.bfly.b32 %r484,%r483,%r486,%r487,%r488;
}
	// end inline asm
	// begin inline asm
	{.reg .f16 low,high;
 mov.b32 {low,high}, %r484;
 mov.b16 %rs1250, low;}
	// end inline asm
	// begin inline asm
	{add.f16 %rs1251,%rs1227,%rs1250;
}
	// end inline asm
	setp.ne.s64 	%p6, %rd5, 0;
	@%p6 bra 	$L__BB3_12;
	ld.param.u64 	%rd90, [_Z20mySGemvKernel_Stage4I6__half6paramsILi4ELi128ELi8ELi4ELi4EEEvPKT_S5_PS3_mmm_param_4];
	ld.param.u64 	%rd89, [_Z20mySGemvKernel_Stage4I6__half6paramsILi4ELi128ELi8ELi4ELi4EEEvPKT_S5_PS3_mmm_param_2];
	cvt.u32.u64 	%r491, %rd7;
	shl.b32 	%r492, %r491, 2;
	cvt.u64.u32 	%rd82, %r492;
	mad.lo.s64 	%rd83, %rd90, %rd9, %rd82;
	shl.b64 	%rd84, %rd83, 1;
	add.s64 	%rd78, %rd89, %rd84;
	// begin inline asm
	{ atom.add.noftz.f16 %rs1254,[%rd78],%rs1233; }

	// end inline asm
	add.s64 	%rd79, %rd78, 2;
	// begin inline asm
	{ atom.add.noftz.f16 %rs1256,[%rd79],%rs1239; }

	// end inline asm
	add.s64 	%rd80, %rd78, 4;
	// begin inline asm
	{ atom.add.noftz.f16 %rs1258,[%rd80],%rs1245; }

	// end inline asm
	add.s64 	%rd81, %rd78, 6;
	// begin inline asm
	{ atom.add.noftz.f16 %rs1260,[%rd81],%rs1251; }

	// end inline asm
$L__BB3_12:
	ret;

}


// ===== COMPILED SASS (sm_100) =====

	.target	sm_100

	.elftype	@"ET_EXEC"


//--------------------- .note.nv.tkinfo           --------------------------
	.section	.note.nv.tkinfo,"",@"SHT_NOTE"
	.sectionflags	@"SHF_NOTE_NV_TKINFO"
	.tkinfo
        /*0018*/ 	.word	0x00000002
        /*0030*/ 	.string	""
        /*0030*/ 	.string	"ptxas"
        /*0030*/ 	.string	"Cuda compilation tools, release 13.0, V13.0.88"
        /*0030*/ 	.string	"Build cuda_13.0.r13.0/compiler.36424714_0"
        /*0030*/ 	.string	"-arch sm_100 -m 64 "



//--------------------- .note.nv.cuinfo           --------------------------
	.section	.note.nv.cuinfo,"",@"SHT_NOTE"
	.sectionflags	@"SHF_NOTE_NV_CUINFO"
        /*0018*/ 	.short	0x0002
        /*001a*/ 	.short	0x0064
        /*001c*/ 	.short	0x0082
	.zero		2


//--------------------- .nv.info                  --------------------------
	.section	.nv.info,"",@"SHT_CUDA_INFO"
	.align	4


	//----- nvinfo : EIATTR_REGCOUNT
	.align		4
        /*0000*/ 	.byte	0x04, 0x2f
        /*0002*/ 	.short	(.L_1 - .L_0)
	.align		4
.L_0:
        /*0004*/ 	.word	index@(_Z20mySGemvKernel_Stage4I6__half6paramsILi1ELi128ELi8ELi4ELi4EEEvPKT_S5_PS3_mmm)
        /*0008*/ 	.word	0x00000026


	//----- nvinfo : EIATTR_FRAME_SIZE
	.align		4
.L_1:
        /*000c*/ 	.byte	0x04, 0x11
        /*000e*/ 	.short	(.L_3 - .L_2)
	.align		4
.L_2:
        /*0010*/ 	.word	index@($__internal_3_$__cuda_sm20_div_u64)
        /*0014*/ 	.word	0x00000000


	//----- nvinfo : EIATTR_FRAME_SIZE
	.align		4
.L_3:
        /*0018*/ 	.byte	0x04, 0x11
        /*001a*/ 	.short	(.L_5 - .L_4)
	.align		4
.L_4:
        /*001c*/ 	.word	index@(_Z20mySGemvKernel_Stage4I6__half6paramsILi1ELi128ELi8ELi4ELi4EEEvPKT_S5_PS3_mmm)
        /*0020*/ 	.word	0x00000000


	//----- nvinfo : EIATTR_REGCOUNT
	.align		4
.L_5:
        /*0024*/ 	.byte	0x04, 0x2f
        /*0026*/ 	.short	(.L_7 - .L_6)
	.align		4
.L_6:
        /*0028*/ 	.word	index@(_Z20mySGemvKernel_Stage4I6__half6paramsILi2ELi128ELi8ELi4ELi4EEEvPKT_S5_PS3_mmm)
        /*002c*/ 	.word	0x00000028


	//----- nvinfo : EIATTR_FRAME_SIZE
	.align		4
.L_7:
        /*0030*/ 	.byte	0x04, 0x11
        /*0032*/ 	.short	(.L_9 - .L_8)
	.align		4
.L_8:
        /*0034*/ 	.word	index@($__internal_2_$__cuda_sm20_div_u64)
        /*0038*/ 	.word	0x00000000


	//----- nvinfo : EIATTR_FRAME_SIZE
	.align		4
.L_9:
        /*003c*/ 	.byte	0x04, 0x11
        /*003e*/ 	.short	(.L_11 - .L_10)
	.align		4
.L_10:
        /*0040*/ 	.word	index@(_Z20mySGemvKernel_Stage4I6__half6paramsILi2ELi128ELi8ELi4ELi4EEEvPKT_S5_PS3_mmm)
        /*0044*/ 	.word	0x00000000


	//----- nvinfo : EIATTR_REGCOUNT
	.align		4
.L_11:
        /*0048*/ 	.byte	0x04, 0x2f
        /*004a*/ 	.short	(.L_13 - .L_12)
	.align		4
.L_12:
        /*004c*/ 	.word	index@(_Z20mySGemvKernel_Stage4I6__half6paramsILi8ELi128ELi8ELi4ELi4EEEvPKT_S5_PS3_mmm)
        /*0050*/ 	.word	0x0000003a


	//----- nvinfo : EIATTR_FRAME_SIZE
	.align		4
.L_13:
        /*0054*/ 	.byte	0x04, 0x11
        /*0056*/ 	.short	(.L_15 - .L_14)
	.align		4
.L_14:
        /*0058*/ 	.word	index@($__internal_1_$__cuda_sm20_div_u64)
        /*005c*/ 	.word	0x00000000


	//----- nvinfo : EIATTR_FRAME_SIZE
	.align		4
.L_15:
        /*0060*/ 	.byte	0x04, 0x11
        /*0062*/ 	.short	(.L_17 - .L_16)
	.align		4
.L_16:
        /*0064*/ 	.word	index@(_Z20mySGemvKernel_Stage4I6__half6paramsILi8ELi128ELi8ELi4ELi4EEEvPKT_S5_PS3_mmm)
        /*0068*/ 	.word	0x00000000


	//----- nvinfo : EIATTR_REGCOUNT
	.align		4
.L_17:
        /*006c*/ 	.byte	0x04, 0x2f
        /*006e*/ 	.short	(.L_19 - .L_18)
	.align		4
.L_18:
        /*0070*/ 	.word	index@(_Z20mySGemvKernel_Stage4I6__half6paramsILi4ELi128ELi8ELi4ELi4EEEvPKT_S5_PS3_mmm)
        /*0074*/ 	.word	0x00000036


	//----- nvinfo : EIATTR_FRAME_SIZE
	.align		4
.L_19:
        /*0078*/ 	.byte	0x04, 0x11
        /*007a*/ 	.short	(.L_21 - .L_20)
	.align		4
.L_20:
        /*007c*/ 	.word	index@($__internal_0_$__cuda_sm20_div_u64)
        /*0080*/ 	.word	0x00000000


	//----- nvinfo : EIATTR_FRAME_SIZE
	.align		4
.L_21:
        /*0084*/ 	.byte	0x04, 0x11
        /*0086*/ 	.short	(.L_23 - .L_22)
	.align		4
.L_22:
        /*0088*/ 	.word	index@(_Z20mySGemvKernel_Stage4I6__half6paramsILi4ELi128ELi8ELi4ELi4EEEvPKT_S5_PS3_mmm)
        /*008c*/ 	.word	0x00000000


	//----- nvinfo : EIATTR_MIN_STACK_SIZE
	.align		4
.L_23:
        /*0090*/ 	.byte	0x04, 0x12
        /*0092*/ 	.short	(.L_25 - .L_24)
	.align		4
.L_24:
        /*0094*/ 	.word	index@(_Z20mySGemvKernel_Stage4I6__half6paramsILi4ELi128ELi8ELi4ELi4EEEvPKT_S5_PS3_mmm)
        /*0098*/ 	.word	0x00000000


	//----- nvinfo : EIATTR_MIN_STACK_SIZE
	.align		4
.L_25:
        /*009c*/ 	.byte	0x04, 0x12
        /*009e*/ 	.short	(.L_27 - .L_26)
	.align		4
.L_26:
        /*00a0*/ 	.word	index@(_Z20mySGemvKernel_Stage4I6__half6paramsILi8ELi128ELi8ELi4ELi4EEEvPKT_S5_PS3_mmm)
        /*00a4*/ 	.word	0x00000000


	//----- nvinfo : EIATTR_MIN_STACK_SIZE
	.align		4
.L_27:
        /*00a8*/ 	.byte	0x04, 0x12
        /*00aa*/ 	.short	(.L_29 - .L_28)
	.align		4
.L_28:
        /*00ac*/ 	.word	index@(_Z20mySGemvKernel_Stage4I6__half6paramsILi2ELi128ELi8ELi4ELi4EEEvPKT_S5_PS3_mmm)
        /*00b0*/ 	.word	0x00000000


	//----- nvinfo : EIATTR_MIN_STACK_SIZE
	.align		4
.L_29:
        /*00b4*/ 	.byte	0x04, 0x12
        /*00b6*/ 	.short	(.L_31 - .L_30)
	.align		4
.L_30:
        /*00b8*/ 	.word	index@(_Z20mySGemvKernel_Stage4I6__half6paramsILi1ELi128ELi8ELi4ELi4EEEvPKT_S5_PS3_mmm)
        /*00bc*/ 	.word	0x00000000
.L_31:


//--------------------- .nv.compat                --------------------------
	.section	.nv.compat,"",@"SHT_CUDA_COMPAT_INFO"
	.align	4
        /*0000*/ 	.byte	0x02, 0x09, 0x00, 0x00, 0x02, 0x02, 0x01, 0x00, 0x02, 0x05, 0x05, 0x00, 0x03, 0x07, 0x01, 0x01
        /*0010*/ 	.byte	0x02, 0x03, 0x00, 0x00, 0x02, 0x06, 0x01, 0x00, 0x04, 0x0b, 0x08, 0x00, 0x09, 0x00, 0x00, 0x00
        /*0020*/ 	.byte	0x00, 0x00, 0x00, 0x00


//--------------------- .nv.info._Z20mySGemvKernel_Stage4I6__half6paramsILi4ELi128ELi8ELi4ELi4EEEvPKT_S5_PS3_mmm --------------------------
	.section	.nv.info._Z20mySGemvKernel_Stage4I6__half6paramsILi4ELi128ELi8ELi4ELi4EEEvPKT_S5_PS3_mmm,"",@"SHT_CUDA_INFO"
	.sectionflags	@""
	.align	4


	//----- nvinfo : EIATTR_CUDA_API_VERSION
	.align		4
        /*0000*/ 	.byte	0x04, 0x37
        /*0002*/ 	.short	(.L_33 - .L_32)
.L_32:
        /*0004*/ 	.word	0x00000082


	//----- nvinfo : EIATTR_KPARAM_INFO
	.align		4
.L_33:
        /*0008*/ 	.byte	0x04, 0x17
        /*000a*/ 	.short	(.L_35 - .L_34)
.L_34:
        /*000c*/ 	.word	0x00000000
        /*0010*/ 	.short	0x0005
        /*0012*/ 	.short	0x0028
        /*0014*/ 	.byte	0x00, 0xf0, 0x21, 0x00


	//----- nvinfo : EIATTR_KPARAM_INFO
	.align		4
.L_35:
        /*0018*/ 	.byte	0x04, 0x17
        /*001a*/ 	.short	(.L_37 - .L_36)
.L_36:
        /*001c*/ 	.word	0x00000000
        /*0020*/ 	.short	0x0004
        /*0022*/ 	.short	0x0020
        /*0024*/ 	.byte	0x00, 0xf0, 0x21, 0x00


	//----- nvinfo : EIATTR_KPARAM_INFO
	.align		4
.L_37:
        /*0028*/ 	.byte	0x04, 0x17
        /*002a*/ 	.short	(.L_39 - .L_38)
.L_38:
        /*002c*/ 	.word	0x00000000
        /*0030*/ 	.short	0x0003
        /*0032*/ 	.short	0x0018
        /*0034*/ 	.byte	0x00, 0xf0, 0x21, 0x00


	//----- nvinfo : EIATTR_KPARAM_INFO
	.align		4
.L_39:
        /*0038*/ 	.byte	0x04, 0x17
        /*003a*/ 	.short	(.L_41 - .L_40)
.L_40:
        /*003c*/ 	.word	0x00000000
        /*0040*/ 	.short	0x0002
        /*0042*/ 	.short	0x0010
        /*0044*/ 	.byte	0x00, 0xf5, 0x21, 0x00


	//----- nvinfo : EIATTR_KPARAM_INFO
	.align		4
.L_41:
        /*0048*/ 	.byte	0x04, 0x17
        /*004a*/ 	.short	(.L_43 - .L_42)
.L_42:
        /*004c*/ 	.word	0x00000000
        /*0050*/ 	.short	0x0001
        /*0052*/ 	.short	0x0008
        /*0054*/ 	.byte	0x00, 0xf5, 0x21, 0x00


	//----- nvinfo : EIATTR_KPARAM_INFO
	.align		4
.L_43:
        /*0058*/ 	.byte	0x04, 0x17
        /*005a*/ 	.short	(.L_45 - .L_44)
.L_44:
        /*005c*/ 	.word	0x00000000
        /*0060*/ 	.short	0x0000
        /*0062*/ 	.short	0x0000
        /*0064*/ 	.byte	0x00, 0xf5, 0x21, 0x00


	//----- nvinfo : EIATTR_SPARSE_MMA_MASK
	.align		4
.L_45:
        /*0068*/ 	.byte	0x03, 0x50
        /*006a*/ 	.short	0x0000


	//----- nvinfo : EIATTR_MAXREG_COUNT
	.align		4
        /*006c*/ 	.byte	0x03, 0x1b
        /*006e*/ 	.short	0x00ff


	//----- nvinfo : EIATTR_MERCURY_ISA_VERSION
	.align		4
        /*0070*/ 	.byte	0x03, 0x5f
        /*0072*/ 	.short	0x0101


	//----- nvinfo : EIATTR_COOP_GROUP_MASK_REGIDS
	.align		4
        /*0074*/ 	.byte	0x04, 0x29
        /*0076*/ 	.short	(.L_47 - .L_46)


	//   ....[0]....
.L_46:
        /*0078*/ 	.word	0xffffffff


	//   ....[1]....
        /*007c*/ 	.word	0xffffffff


	//   ....[2]....
        /*0080*/ 	.word	0xffffffff


	//   ....[3]....
        /*0084*/ 	.word	0xffffffff


	//   ....[4]....
        /*0088*/ 	.word	0xffffffff


	//   ....[5]....
        /*008c*/ 	.word	0xffffffff


	//   ....[6]....
        /*0090*/ 	.word	0xffffffff


	//   ....[7]....
        /*0094*/ 	.word	0xffffffff


	//   ....[8]....
        /*0098*/ 	.word	0xffffffff


	//   ....[9]....
        /*009c*/ 	.word	0xffffffff


	//   ....[10]....
        /*00a0*/ 	.word	0xffffffff


	//   ....[11]....
        /*00a4*/ 	.word	0xffffffff


	//----- nvinfo : EIATTR_COOP_GROUP_INSTR_OFFSETS
	.align		4
.L_47:
        /*00a8*/ 	.byte	0x04, 0x28
        /*00aa*/ 	.short	(.L_49 - .L_48)


	//   ....[0]....
.L_48:
        /*00ac*/ 	.word	0x000015f0


	//   ....[1]....
        /*00b0*/ 	.word	0x00001610


	//   ....[2]....
        /*00b4*/ 	.word	0x00001620


	//   ....[3]....
        /*00b8*/ 	.word	0x00001630


	//   ....[4]....
        /*00bc*/ 	.word	0x00001660


	//   ....[5]....
        /*00c0*/ 	.word	0x00001690


	//   ....[6]....
        /*00c4*/ 	.word	0x000016c0


	//   ....[7]....
        /*00c8*/ 	.word	0x000016d0


	//   ....[8]....
        /*00cc*/ 	.word	0x00001700


	//   ....[9]....
        /*00d0*/ 	.word	0x00001720


	//   ....[10]....
        /*00d4*/ 	.word	0x00001740


	//   ....[11]....
        /*00d8*/ 	.word	0x00001750


	//----- nvinfo : EIATTR_VRC_CTA_INIT_COUNT
	.align		4
.L_49:
        /*00dc*/ 	.byte	0x02, 0x4a
	.zero		1
	.zero		1


	//----- nvinfo : EIATTR_ATOM16_EMUL_INSTR_REG_MAP
	.align		4
        /*00e0*/ 	.byte	0x04, 0x2e
        /*00e2*/ 	.short	(.L_51 - .L_50)


	//   ....[0]....
.L_50:
        /*00e4*/ 	.word	0x000018c0
        /*00e8*/ 	.short	0x0005
        /*00ea*/ 	.short	0x0000


	//   ....[1]....
        /*00ec*/ 	.word	0x00001920
        /*00f0*/ 	.short	0x0005
        /*00f2*/ 	.short	0x0000


	//   ....[2]....
        /*00f4*/ 	.word	0x000019c0
        /*00f8*/ 	.short	0x000b
        /*00fa*/ 	.short	0x0000


	//   ....[3]....
        /*00fc*/ 	.word	0x00001a10
        /*0100*/ 	.short	0x000b
        /*0102*/ 	.short	0x0000


	//   ....[4]....
        /*0104*/ 	.word	0x00001ab0
        /*0108*/ 	.short	0x000b
        /*010a*/ 	.short	0x0000


	//   ....[5]....
        /*010c*/ 	.word	0x00001b00
        /*0110*/ 	.short	0x000b
        /*0112*/ 	.short	0x0000


	//   ....[6]....
        /*0114*/ 	.word	0x00001b90
        /*0118*/ 	.short	0x0008
        /*011a*/ 	.short	0x0000


	//   ....[7]....
        /*011c*/ 	.word	0x00001be0
        /*0120*/ 	.short	0x0008
        /*0122*/ 	.short	0x0000


	//----- nvinfo : EIATTR_EXIT_INSTR_OFFSETS
	.align		4
.L_51:
        /*0124*/ 	.byte	0x04, 0x1c
        /*0126*/ 	.short	(.L_53 - .L_52)


	//   ....[0]....
.L_52:
        /*0128*/ 	.word	0x00001760


	//   ....[1]....
        /*012c*/ 	.word	0x00001c20


	//----- nvinfo : EIATTR_CRS_STACK_SIZE
	.align		4
.L_53:
        /*0130*/ 	.byte	0x04, 0x1e
        /*0132*/ 	.short	(.L_55 - .L_54)
.L_54:
        /*0134*/ 	.word	0x00000000


	//----- nvinfo : EIATTR_CBANK_PARAM_SIZE
	.align		4
.L_55:
        /*0138*/ 	.byte	0x03, 0x19
        /*013a*/ 	.short	0x0030


	//----- nvinfo : EIATTR_PARAM_CBANK
	.align		4
        /*013c*/ 	.byte	0x04, 0x0a
        /*013e*/ 	.short	(.L_57 - .L_56)
	.align		4
.L_56:
        /*0140*/ 	.word	index@(.nv.constant0._Z20mySGemvKernel_Stage4I6__half6paramsILi4ELi128ELi8ELi4ELi4EEEvPKT_S5_PS3_mmm)
        /*0144*/ 	.short	0x0380
        /*0146*/ 	.short	0x0030


	//----- nvinfo : EIATTR_SW_WAR
	.align		4
.L_57:
        /*0148*/ 	.byte	0x04, 0x36
        /*014a*/ 	.short	(.L_59 - .L_58)
.L_58:
        /*014c*/ 	.word	0x00000008
.L_59:


//--------------------- .nv.info._Z20mySGemvKernel_Stage4I6__half6paramsILi8ELi128ELi8ELi4ELi4EEEvPKT_S5_PS3_mmm --------------------------
	.section	.nv.info._Z20mySGemvKernel_Stage4I6__half6paramsILi8ELi128ELi8ELi4ELi4EEEvPKT_S5_PS3_mmm,"",@"SHT_CUDA_INFO"
	.sectionflags	@""
	.align	4


	//----- nvinfo : EIATTR_CUDA_API_VERSION
	.align		4
        /*0000*/ 	.byte	0x04, 0x37
        /*0002*/ 	.short	(.L_61 - .L_60)
.L_60:
        /*0004*/ 	.word	0x00000082


	//----- nvinfo : EIATTR_KPARAM_INFO
	.align		4
.L_61:
        /*0008*/ 	.byte	0x04, 0x17
        /*000a*/ 	.short	(.L_63 - .L_62)
.L_62:
        /*000c*/ 	.word	0x00000000
        /*0010*/ 	.short	0x0005
        /*0012*/ 	.short	0x0028
        /*0014*/ 	.byte	0x00, 0xf0, 0x21, 0x00


	//----- nvinfo : EIATTR_KPARAM_INFO
	.align		4
.L_63:
        /*0018*/ 	.byte	0x04, 0x17
        /*001a*/ 	.short	(.L_65 - .L_64)
.L_64:
        /*001c*/ 	.word	0x00000000
        /*0020*/ 	.short	0x0004
        /*0022*/ 	.short	0x0020
        /*0024*/ 	.byte	0x00, 0xf0, 0x21, 0x00


	//----- nvinfo : EIATTR_KPARAM_INFO
	.align		4
.L_65:
        /*0028*/ 	.byte	0x04, 0x17
        /*002a*/ 	.short	(.L_67 - .L_66)
.L_66:
        /*002c*/ 	.word	0x00000000
        /*0030*/ 	.short	0x0003
        /*0032*/ 	.short	0x0018
        /*0034*/ 	.byte	0x00, 0xf0, 0x21, 0x00


	//----- nvinfo : EIATTR_KPARAM_INFO
	.align		4
.L_67:
        /*0038*/ 	.byte	0x04, 0x17
        /*003a*/ 	.short	(.L_69 - .L_68)
.L_68:
        /*003c*/ 	.word	0x00000000
        /*0040*/ 	.short	0x0002
        /*0042*/ 	.short	0x0010
        /*0044*/ 	.byte	0x00, 0xf5, 0x21, 0x00


	//----- nvinfo : EIATTR_KPARAM_INFO
	.align		4
.L_69:
        /*0048*/ 	.byte	0x04, 0x17
        /*004a*/ 	.short	(.L_71 - .L_70)
.L_70:
        /*004c*/ 	.word	0x00000000
        /*0050*/ 	.short	0x0001
        /*0052*/ 	.short	0x0008
        /*0054*/ 	.byte	0x00, 0xf5, 0x21, 0x00


	//----- nvinfo : EIATTR_KPARAM_INFO
	.align		4
.L_71:
        /*0058*/ 	.byte	0x04, 0x17
        /*005a*/ 	.short	(.L_73 - .L_72)
.L_72:
        /*005c*/ 	.word	0x00000000
        /*0060*/ 	.short	0x0000
        /*0062*/ 	.short	0x0000
        /*0064*/ 	.byte	0x00, 0xf5, 0x21, 0x00


	//----- nvinfo : EIATTR_SPARSE_MMA_MASK
	.align		4
.L_73:
        /*0068*/ 	.byte	0x03, 0x50
        /*006a*/ 	.short	0x0000


	//----- nvinfo : EIATTR_MAXREG_COUNT
	.align		4
        /*006c*/ 	.byte	0x03, 0x1b
        /*006e*/ 	.short	0x00ff


	//----- nvinfo : EIATTR_MERCURY_ISA_VERSION
	.align		4
        /*0070*/ 	.byte	0x03, 0x5f
        /*0072*/ 	.short	0x0101


	//----- nvinfo : EIATTR_COOP_GROUP_MASK_REGIDS
	.align		4
        /*0074*/ 	.byte	0x04, 0x29
        /*0076*/ 	.short	(.L_75 - .L_74)


	//   ....[0]....
.L_74:
        /*0078*/ 	.word	0xffffffff


	//   ....[1]....
        /*007c*/ 	.word	0xffffffff


	//   ....[2]....
        /*0080*/ 	.word	0xffffffff


	//   ....[3]....
        /*0084*/ 	.word	0xffffffff


	//   ....[4]....
        /*0088*/ 	.word	0xffffffff


	//   ....[5]....
        /*008c*/ 	.word	0xffffffff


	//   ....[6]....
        /*0090*/ 	.word	0xffffffff


	//   ....[7]....
        /*0094*/ 	.word	0xffffffff


	//   ....[8]....
        /*0098*/ 	.word	0xffffffff


	//   ....[9]....
        /*009c*/ 	.word	0xffffffff


	//   ....[10]....
        /*00a0*/ 	.word	0xffffffff


	//   ....[11]....
        /*00a4*/ 	.word	0xffffffff


	//   ....[12]....
        /*00a8*/ 	.word	0xffffffff


	//   ....[13]....
        /*00ac*/ 	.word	0xffffffff


	//   ....[14]....
        /*00b0*/ 	.word	0xffffffff


	//   ....[15]....
        /*00b4*/ 	.word	0xffffffff


	//   ....[16]....
        /*00b8*/ 	.word	0xffffffff


	//   ....[17]....
        /*00bc*/ 	.word	0xffffffff


	//   ....[18]....
        /*00c0*/ 	.word	0xffffffff


	//   ....[19]....
        /*00c4*/ 	.word	0xffffffff


	//   ....[20]....
        /*00c8*/ 	.word	0xffffffff


	//   ....[21]....
        /*00cc*/ 	.word	0xffffffff


	//   ....[22]....
        /*00d0*/ 	.word	0xffffffff


	//   ....[23]....
        /*00d4*/ 	.word	0xffffffff


	//----- nvinfo : EIATTR_COOP_GROUP_INSTR_OFFSETS
	.align		4
.L_75:
        /*00d8*/ 	.byte	0x04, 0x28
        /*00da*/ 	.short	(.L_77 - .L_76)


	//   ....[0]....
.L_76:
        /*00dc*/ 	.word	0x000010b0


	//   ....[1]....
        /*00e0*/ 	.word	0x000010e0


	//   ....[2]....
        /*00e4*/ 	.word	0x00001110


	//   ....[3]....
        /*00e8*/ 	.word	0x00001130


	//   ....[4]....
        /*00ec*/ 	.word	0x00001140


	//   ....[5]....
        /*00f0*/ 	.word	0x00001150


	//   ....[6]....
        /*00f4*/ 	.word	0x00001160


	//   ....[7]....
        /*00f8*/ 	.word	0x00001180


	//   ....[8]....
        /*00fc*/ 	.word	0x000011d0


	//   ....[9]....
        /*0100*/ 	.word	0x000011f0


	//   ....[10]....
        /*0104*/ 	.word	0x00001210


	//   ....[11]....
        /*0108*/ 	.word	0x00001230


	//   ....[12]....
        /*010c*/ 	.word	0x00001250


	//   ....[13]....
        /*0110*/ 	.word	0x00001260


	//   ....[14]....
        /*0114*/ 	.word	0x00001270


	//   ....[15]....
        /*0118*/ 	.word	0x00001290


	//   ....[16]....
        /*011c*/ 	.word	0x000012b0


	//   ....[17]....
        /*0120*/ 	.word	0x00001310


	//   ....[18]....
        /*0124*/ 	.word	0x00001330


	//   ....[19]....
        /*0128*/ 	.word	0x00001350


	//   ....[20]....
        /*012c*/ 	.word	0x00001360


	//   ....[21]....
        /*0130*/ 	.word	0x00001370


	//   ....[22]....
        /*0134*/ 	.word	0x00001380


	//   ....[23]....
        /*0138*/ 	.word	0x00001390


	//----- nvinfo : EIATTR_VRC_CTA_INIT_COUNT
	.align		4
.L_77:
        /*013c*/ 	.byte	0x02, 0x4a
	.zero		1
	.zero		1


	//----- nvinfo : EIATTR_ATOM16_EMUL_INSTR_REG_MAP
	.align		4
        /*0140*/ 	.byte	0x04, 0x2e
        /*0142*/ 	.short	(.L_79 - .L_78)


	//   ....[0]....
.L_78:
        /*0144*/ 	.word	0x00001570
        /*0148*/ 	.short	0x0005
        /*014a*/ 	.short	0x0000


	//   ....[1]....
        /*014c*/ 	.word	0x000015d0
        /*0150*/ 	.short	0x0005
        /*0152*/ 	.short	0x0000


	//   ....[2]....
        /*0154*/ 	.word	0x00001670
        /*0158*/ 	.short	0x000b
        /*015a*/ 	.short	0x0000


	//   ....[3]....
        /*015c*/ 	.word	0x000016c0
        /*0160*/ 	.short	0x000b
        /*0162*/ 	.short	0x0000


	//   ....[4]....
        /*0164*/ 	.word	0x00001760
        /*0168*/ 	.short	0x000b
        /*016a*/ 	.short	0x0000


	//   ....[5]....
        /*016c*/ 	.word	0x000017b0
        /*0170*/ 	.short	0x000b
        /*0172*/ 	.short	0x0000


	//   ....[6]....
        /*0174*/ 	.word	0x00001850
        /*0178*/ 	.short	0x000b
        /*017a*/ 	.short	0x0000


	//   ....[7]....
        /*017c*/ 	.word	0x000018a0
        /*0180*/ 	.short	0x000b
        /*0182*/ 	.short	0x0000


	//   ....[8]....
        /*0184*/ 	.word	0x00001940
        /*0188*/ 	.short	0x000b
        /*018a*/ 	.short	0x0000


	//   ....[9]....
        /*018c*/ 	.word	0x00001990
        /*0190*/ 	.short	0x000b
        /*0192*/ 	.short	0x0000


	//   ....[10]....
        /*0194*/ 	.word	0x00001a30
        /*0198*/ 	.short	0x000b
        /*019a*/ 	.short	0x0000


	//   ....[11]....
        /*019c*/ 	.word	0x00001a80
        /*01a0*/ 	.short	0x000b
        /*01a2*/ 	.short	0x0000


	//   ....[12]....
        /*01a4*/ 	.word	0x00001b20
        /*01a8*/ 	.short	0x000b
        /*01aa*/ 	.short	0x0000


	//   ....[13]....
        /*01ac*/ 	.word	0x00001b70
        /*01b0*/ 	.short	0x000b
        /*01b2*/ 	.short	0x0000


	//   ....[14]....
        /*01b4*/ 	.word	0x00001c00
        /*01b8*/ 	.short	0x0007
        /*01ba*/ 	.short	0x0000


	//   ....[15]....
        /*01bc*/ 	.word	0x00001c50
        /*01c0*/ 	.short	0x0007
        /*01c2*/ 	.short	0x0000


	//----- nvinfo : EIATTR_EXIT_INSTR_OFFSETS
	.align		4
.L_79:
        /*01c4*/ 	.byte	0x04, 0x1c
        /*01c6*/ 	.short	(.L_81 - .L_80)


	//   ....[0]....
.L_80:
        /*01c8*/ 	.word	0x000013a0


	//   ....[1]....
        /*01cc*/ 	.word	0x00001c90


	//----- nvinfo : EIATTR_CRS_STACK_SIZE
	.align		4
.L_81:
        /*01d0*/ 	.byte	0x04, 0x1e
        /*01d2*/ 	.short	(.L_83 - .L_82)
.L_82:
        /*01d4*/ 	.word	0x00000000


	//----- nvinfo : EIATTR_CBANK_PARAM_SIZE
	.align		4
.L_83:
        /*01d8*/ 	.byte	0x03, 0x19
        /*01da*/ 	.short	0x0030


	//----- nvinfo : EIATTR_PARAM_CBANK
	.align		4
        /*01dc*/ 	.byte	0x04, 0x0a
        /*01de*/ 	.short	(.L_85 - .L_84)
	.align		4
.L_84:
        /*01e0*/ 	.word	index@(.nv.constant0._Z20mySGemvKernel_Stage4I6__half6paramsILi8ELi128ELi8ELi4ELi4EEEvPKT_S5_PS3_mmm)
        /*01e4*/ 	.short	0x0380
        /*01e6*/ 	.short	0x0030


	//----- nvinfo : EIATTR_SW_WAR
	.align		4
.L_85:
        /*01e8*/ 	.byte	0x04, 0x36
        /*01ea*/ 	.short	(.L_87 - .L_86)
.L_86:
        /*01ec*/ 	.word	0x00000008
.L_87:


//--------------------- .nv.info._Z20mySGemvKernel_Stage4I6__half6paramsILi2ELi128ELi8ELi4ELi4EEEvPKT_S5_PS3_mmm --------------------------
	.section	.nv.info._Z20mySGemvKernel_Stage4I6__half6paramsILi2ELi128ELi8ELi4ELi4EEEvPKT_S5_PS3_mmm,"",@"SHT_CUDA_INFO"
	.sectionflags	@""
	.align	4


	//----- nvinfo : EIATTR_CUDA_API_VERSION
	.align		4
        /*0000*/ 	.byte	0x04, 0x37
        /*0002*/ 	.short	(.L_89 - .L_88)
.L_88:
        /*0004*/ 	.word	0x00000082


	//----- nvinfo : EIATTR_KPARAM_INFO
	.align		4
.L_89:
        /*0008*/ 	.byte	0x04, 0x17
        /*000a*/ 	.short	(.L_91 - .L_90)
.L_90:
        /*000c*/ 	.word	0x00000000
        /*0010*/ 	.short	0x0005
        /*0012*/ 	.short	0x0028
        /*0014*/ 	.byte	0x00, 0xf0, 0x21, 0x00


	//----- nvinfo : EIATTR_KPARAM_INFO
	.align		4
.L_91:
        /*0018*/ 	.byte	0x04, 0x17
        /*001a*/ 	.short	(.L_93 - .L_92)
.L_92:
        /*001c*/ 	.word	0x00000000
        /*0020*/ 	.short	0x0004
        /*0022*/ 	.short	0x0020
        /*0024*/ 	.byte	0x00, 0xf0, 0x21, 0x00


	//----- nvinfo : EIATTR_KPARAM_INFO
	.align		4
.L_93:
        /*0028*/ 	.byte	0x04, 0x17
        /*002a*/ 	.short	(.L_95 - .L_94)
.L_94:
        /*002c*/ 	.word	0x00000000
        /*0030*/ 	.short	0x0003
        /*0032*/ 	.short	0x0018
        /*0034*/ 	.byte	0x00, 0xf0, 0x21, 0x00


	//----- nvinfo : EIATTR_KPARAM_INFO
	.align		4
.L_95:
        /*0038*/ 	.byte	0x04, 0x17
        /*003a*/ 	.short	(.L_97 - .L_96)
.L_96:
        /*003c*/ 	.word	0x00000000
        /*0040*/ 	.short	0x0002
        /*0042*/ 	.short	0x0010
        /*0044*/ 	.byte	0x00, 0xf5, 0x21, 0x00


	//----- nvinfo : EIATTR_KPARAM_INFO
	.align		4
.L_97:
        /*0048*/ 	.byte	0x04, 0x17
        /*004a*/ 	.short	(.L_99 - .L_98)
.L_98:
        /*004c*/ 	.word	0x00000000
        /*0050*/ 	.short	0x0001
        /*0052*/ 	.short	0x0008
        /*0054*/ 	.byte	0x00, 0xf5, 0x21, 0x00


	//----- nvinfo : EIATTR_KPARAM_INFO
	.align		4
.L_99:
        /*0058*/ 	.byte	0x04, 0x17
        /*005a*/ 	.short	(.L_101 - .L_100)
.L_100:
        /*005c*/ 	.word	0x00000000
        /*0060*/ 	.short	0x0000
        /*0062*/ 	.short	0x0000
        /*0064*/ 	.byte	0x00, 0xf5, 0x21, 0x00


	//----- nvinfo : EIATTR_SPARSE_MMA_MASK
	.align		4
.L_101:
        /*0068*/ 	.byte	0x03, 0x50
        /*006a*/ 	.short	0x0000


	//----- nvinfo : EIATTR_MAXREG_COUNT
	.align		4
        /*006c*/ 	.byte	0x03, 0x1b
        /*006e*/ 	.short	0x00ff


	//----- nvinfo : EIATTR_MERCURY_ISA_VERSION
	.align		4
        /*0070*/ 	.byte	0x03, 0x5f
        /*0072*/ 	.short	0x0101


	//----- nvinfo : EIATTR_COOP_GROUP_MASK_REGIDS
	.align		4
        /*0074*/ 	.byte	0x04, 0x29
        /*0076*/ 	.short	(.L_103 - .L_102)


	//   ....[0]....
.L_102:
        /*0078*/ 	.word	0xffffffff


	//   ....[1]....
        /*007c*/ 	.word	0xffffffff


	//   ....[2]....
        /*0080*/ 	.word	0xffffffff


	//   ....[3]....
        /*0084*/ 	.word	0xffffffff


	//   ....[4]....
        /*0088*/ 	.word	0xffffffff


	//   ....[5]....
        /*008c*/ 	.word	0xffffffff


	//----- nvinfo : EIATTR_COOP_GROUP_INSTR_OFFSETS
	.align		4
.L_103:
        /*0090*/ 	.byte	0x04, 0x28
        /*0092*/ 	.short	(.L_105 - .L_104)


	//   ....[0]....
.L_104:
        /*0094*/ 	.word	0x00001820


	//   ....[1]....
        /*0098*/ 	.word	0x00001830


	//   ....[2]....
        /*009c*/ 	.word	0x00001860


	//   ....[3]....
        /*00a0*/ 	.word	0x00001880


	//   ....[4]....
        /*00a4*/ 	.word	0x000018e0


	//   ....[5]....
        /*00a8*/ 	.word	0x000018f0


	//----- nvinfo : EIATTR_VRC_CTA_INIT_COUNT
	.align		4
.L_105:
        /*00ac*/ 	.byte	0x02, 0x4a
	.zero		1
	.zero		1


	//----- nvinfo : EIATTR_ATOM16_EMUL_INSTR_REG_MAP
	.align		4
        /*00b0*/ 	.byte	0x04, 0x2e
        /*00b2*/ 	.short	(.L_107 - .L_106)


	//   ....[0]....
.L_106:
        /*00b4*/ 	.word	0x00001a50
        /*00b8*/ 	.short	0x000b
        /*00ba*/ 	.short	0x0000


	//   ....[1]....
        /*00bc*/ 	.word	0x00001aa0
        /*00c0*/ 	.short	0x000b
        /*00c2*/ 	.short	0x0000


	//   ....[2]....
        /*00c4*/ 	.word	0x00001b30
        /*00c8*/ 	.short	0x0007
        /*00ca*/ 	.short	0x0000


	//   ....[3]....
        /*00cc*/ 	.word	0x00001b80
        /*00d0*/ 	.short	0x0007
        /*00d2*/ 	.short	0x0000


	//----- nvinfo : EIATTR_EXIT_INSTR_OFFSETS
	.align		4
.L_107:
        /*00d4*/ 	.byte	0x04, 0x1c
        /*00d6*/ 	.short	(.L_109 - .L_108)


	//   ....[0]....
.L_108:
        /*00d8*/ 	.word	0x00001900


	//   ....[1]....
        /*00dc*/ 	.word	0x00001bc0


	//----- nvinfo : EIATTR_CRS_STACK_SIZE
	.align		4
.L_109:
        /*00e0*/ 	.byte	0x04, 0x1e
        /*00e2*/ 	.short	(.L_111 - .L_110)
.L_110:
        /*00e4*/ 	.word	0x00000000


	//----- nvinfo : EIATTR_CBANK_PARAM_SIZE
	.align		4
.L_111:
        /*00e8*/ 	.byte	0x03, 0x19
        /*00ea*/ 	.short	0x0030


	//----- nvinfo : EIATTR_PARAM_CBANK
	.align		4
        /*00ec*/ 	.byte	0x04, 0x0a
        /*00ee*/ 	.short	(.L_113 - .L_112)
	.align		4
.L_112:
        /*00f0*/ 	.word	index@(.nv.constant0._Z20mySGemvKernel_Stage4I6__half6paramsILi2ELi128ELi8ELi4ELi4EEEvPKT_S5_PS3_mmm)
        /*00f4*/ 	.short	0x0380
        /*00f6*/ 	.short	0x0030


	//----- nvinfo : EIATTR_SW_WAR
	.align		4
.L_113:
        /*00f8*/ 	.byte	0x04, 0x36
        /*00fa*/ 	.short	(.L_115 - .L_114)
.L_114:
        /*00fc*/ 	.word	0x00000008
.L_115:


//--------------------- .nv.info._Z20mySGemvKernel_Stage4I6__half6paramsILi1ELi128ELi8ELi4ELi4EEEvPKT_S5_PS3_mmm --------------------------
	.section	.nv.info._Z20mySGemvKernel_Stage4I6__half6paramsILi1ELi128ELi8ELi4ELi4EEEvPKT_S5_PS3_mmm,"",@"SHT_CUDA_INFO"
	.sectionflags	@""
	.align	4


	//----- nvinfo : EIATTR_CUDA_API_VERSION
	.align		4
        /*0000*/ 	.byte	0x04, 0x37
        /*0002*/ 	.short	(.L_117 - .L_116)
.L_116:
        /*0004*/ 	.word	0x00000082


	//----- nvinfo : EIATTR_KPARAM_INFO
	.align		4
.L_117:
        /*0008*/ 	.byte	0x04, 0x17
        /*000a*/ 	.short	(.L_119 - .L_118)
.L_118:
        /*000c*/ 	.word	0x00000000
        /*0010*/ 	.short	0x0005
        /*0012*/ 	.short	0x0028
        /*0014*/ 	.byte	0x00, 0xf0, 0x21, 0x00


	//----- nvinfo : EIATTR_KPARAM_INFO
	.align		4
.L_119:
        /*0018*/ 	.byte	0x04, 0x17
        /*001a*/ 	.short	(.L_121 - .L_120)
.L_120:
        /*001c*/ 	.word	0x00000000
        /*0020*/ 	.short	0x0004
        /*0022*/ 	.short	0x0020
        /*0024*/ 	.byte	0x00, 0xf0, 0x21, 0x00


	//----- nvinfo : EIATTR_KPARAM_INFO
	.align		4
.L_121:
        /*0028*/ 	.byte	0x04, 0x17
        /*002a*/ 	.short	(.L_123 - .L_122)
.L_122:
        /*002c*/ 	.word	0x00000000
        /*0030*/ 	.short	0x0003
        /*0032*/ 	.short	0x0018
        /*0034*/ 	.byte	0x00, 0xf0, 0x21, 0x00


	//----- nvinfo : EIATTR_KPARAM_INFO
	.align		4
.L_123:
        /*0038*/ 	.byte	0x04, 0x17
        /*003a*/ 	.short	(.L_125 - .L_124)
.L_124:
        /*003c*/ 	.word	0x00000000
        /*0040*/ 	.short	0x0002
        /*0042*/ 	.short	0x0010
        /*0044*/ 	.byte	0x00, 0xf5, 0x21, 0x00


	//----- nvinfo : EIATTR_KPARAM_INFO
	.align		4
.L_125:
        /*0048*/ 	.byte	0x04, 0x17
        /*004a*/ 	.short	(.L_127 - .L_126)
.L_126:
        /*004c*/ 	.word	0x00000000
        /*0050*/ 	.short	0x0001
        /*0052*/ 	.short	0x0008
        /*0054*/ 	.byte	0x00, 0xf5, 0x21, 0x00


	//----- nvinfo : EIATTR_KPARAM_INFO
	.align		4
.L_127:
        /*0058*/ 	.byte	0x04, 0x17
        /*005a*/ 	.short	(.L_129 - .L_128)
.L_128:
        /*005c*/ 	.word	0x00000000
        /*0060*/ 	.short	0x0000
        /*0062*/ 	.short	0x0000
        /*0064*/ 	.byte	0x00, 0xf5, 0x21, 0x00


	//----- nvinfo : EIATTR_SPARSE_MMA_MASK
	.align		4
.L_129:
        /*0068*/ 	.byte	0x03, 0x50
        /*006a*/ 	.short	0x0000


	//----- nvinfo : EIATTR_MAXREG_COUNT
	.align		4
        /*006c*/ 	.byte	0x03, 0x1b
        /*006e*/ 	.short	0x00ff


	//----- nvinfo : EIATTR_MERCURY_ISA_VERSION
	.align		4
        /*0070*/ 	.byte	0x03, 0x5f
        /*0072*/ 	.short	0x0101


	//----- nvinfo : EIATTR_COOP_GROUP_MASK_REGIDS
	.align		4
        /*0074*/ 	.byte	0x04, 0x29
        /*0076*/ 	.short	(.L_131 - .L_130)


	//   ....[0]....
.L_130:
        /*0078*/ 	.word	0xffffffff


	//   ....[1]....
        /*007c*/ 	.word	0xffffffff


	//   ....[2]....
        /*0080*/ 	.word	0xffffffff


	//----- nvinfo : EIATTR_COOP_GROUP_INSTR_OFFSETS
	.align		4
.L_131:
        /*0084*/ 	.byte	0x04, 0x28
        /*0086*/ 	.short	(.L_133 - .L_132)


	//   ....[0]....
.L_132:
        /*0088*/ 	.word	0x00000f00


	//   ....[1]....
        /*008c*/ 	.word	0x00000f30


	//   ....[2]....
        /*0090*/ 	.word	0x00000f80


	//----- nvinfo : EIATTR_VRC_CTA_INIT_COUNT
	.align		4
.L_133:
        /*0094*/ 	.byte	0x02, 0x4a
	.zero		1
	.zero		1


	//----- nvinfo : EIATTR_ATOM16_EMUL_INSTR_REG_MAP
	.align		4
        /*0098*/ 	.byte	0x04, 0x2e
        /*009a*/ 	.short	(.L_135 - .L_134)


	//   ....[0]....
.L_134:
        /*009c*/ 	.word	0x000010b0
        /*00a0*/ 	.short	0x0009
        /*00a2*/ 	.short	0x0000


	//   ....[1]....
        /*00a4*/ 	.word	0x00001110
        /*00a8*/ 	.short	0x0009
        /*00aa*/ 	.short	0x0000


	//----- nvinfo : EIATTR_EXIT_INSTR_OFFSETS
	.align		4
.L_135:
        /*00ac*/ 	.byte	0x04, 0x1c
        /*00ae*/ 	.short	(.L_137 - .L_136)


	//   ....[0]....
.L_136:
        /*00b0*/ 	.word	0x00000f90


	//   ....[1]....
        /*00b4*/ 	.word	0x00001150


	//----- nvinfo : EIATTR_CRS_STACK_SIZE
	.align		4
.L_137:
        /*00b8*/ 	.byte	0x04, 0x1e
        /*00ba*/ 	.short	(.L_139 - .L_138)
.L_138:
        /*00bc*/ 	.word	0x00000000


	//----- nvinfo : EIATTR_CBANK_PARAM_SIZE
	.align		4
.L_139:
        /*00c0*/ 	.byte	0x03, 0x19
        /*00c2*/ 	.short	0x0030


	//----- nvinfo : EIATTR_PARAM_CBANK
	.align		4
        /*00c4*/ 	.byte	0x04, 0x0a
        /*00c6*/ 	.short	(.L_141 - .L_140)
	.align		4
.L_140:
        /*00c8*/ 	.word	index@(.nv.constant0._Z20mySGemvKernel_Stage4I6__half6paramsILi1ELi128ELi8ELi4ELi4EEEvPKT_S5_PS3_mmm)
        /*00cc*/ 	.short	0x0380
        /*00ce*/ 	.short	0x0030


	//----- nvinfo : EIATTR_SW_WAR
	.align		4
.L_141:
        /*00d0*/ 	.byte	0x04, 0x36
        /*00d2*/ 	.short	(.L_143 - .L_142)
.L_142:
        /*00d4*/ 	.word	0x00000008
.L_143:


//--------------------- .nv.callgraph             --------------------------
	.section	.nv.callgraph,"",@"SHT_CUDA_CALLGRAPH"
	.align	4
	.sectionentsize	8
	.align		4
        /*0000*/ 	.word	0x00000000
	.align		4
        /*0004*/ 	.word	0xffffffff
	.align		4
        /*0008*/ 	.word	0x00000000
	.align		4
        /*000c*/ 	.word	0xfffffffe
	.align		4
        /*0010*/ 	.word	0x00000000
	.align		4
        /*0014*/ 	.word	0xfffffffd
	.align		4
        /*0018*/ 	.word	0x00000000
	.align		4
        /*001c*/ 	.word	0xfffffffc


//--------------------- .text._Z20mySGemvKernel_Stage4I6__half6paramsILi4ELi128ELi8ELi4ELi4EEEvPKT_S5_PS3_mmm --------------------------
	.section	.text._Z20mySGemvKernel_Stage4I6__half6paramsILi4ELi128ELi8ELi4ELi4EEEvPKT_S5_PS3_mmm,"ax",@progbits
	.align	128
        .global         _Z20mySGemvKernel_Stage4I6__half6paramsILi4ELi128ELi8ELi4ELi4EEEvPKT_S5_PS3_mmm
        .type           _Z20mySGemvKernel_Stage4I6__half6paramsILi4ELi128ELi8ELi4ELi4EEEvPKT_S5_PS3_mmm,@function
        .size           _Z20mySGemvKernel_Stage4I6__half6paramsILi4ELi128ELi8ELi4ELi4EEEvPKT_S5_PS3_mmm,(.L_x_51 - _Z20mySGemvKernel_Stage4I6__half6paramsILi4ELi128ELi8ELi4ELi4EEEvPKT_S5_PS3_mmm)
        .other          _Z20mySGemvKernel_Stage4I6__half6paramsILi4ELi128ELi8ELi4ELi4EEEvPKT_S5_PS3_mmm,@"STO_CUDA_ENTRY STV_DEFAULT"
_Z20mySGemvKernel_Stage4I6__half6paramsILi4ELi128ELi8ELi4ELi4EEEvPKT_S5_PS3_mmm:
.text._Z20mySGemvKernel_Stage4I6__half6paramsILi4ELi128ELi8ELi4ELi4EEEvPKT_S5_PS3_mmm:
[----:B------:R-:W-:Y:S01]  /*0000*/  LDC R1, c[0x0][0x37c] ;  /* 0x0000df00ff017b82 */ /* 0x000fe20000000800 */
[----:B------:R-:W0:Y:S01]  /*0010*/  LDCU UR5, c[0x0][0x3ac] ;  /* 0x00007580ff0577ac */ /* 0x000e220008000800 */
[----:B------:R-:W1:Y:S01]  /*0020*/  LDCU UR4, c[0x0][0x374] ;  /* 0x00006e80ff0477ac */ /* 0x000e620008000800 */
[----:B0-----:R-:W-:-:S09]  /*0030*/  UISETP.NE.U32.AND UP0, UPT, UR5, URZ, UPT ;  /* 0x000000ff0500728c */ /* 0x001fd2000bf05070 */
[----:B-1----:R-:W-:Y:S05]  /*0040*/  BRA.U UP0, `(.L_x_0) ;  /* 0x0000000100547547 */ /* 0x002fea000b800000 */
[----:B------:R-:W0:Y:S01]  /*0050*/  I2F.U32.RP R0, UR4 ;  /* 0x0000000400007d06 */ /* 0x000e220008209000 */
[----:B------:R-:W1:Y:S01]  /*0060*/  LDC R4, c[0x0][0x3a8] ;  /* 0x0000ea00ff047b82 */ /* 0x000e620000000800 */
[----:B------:R-:W-:Y:S02]  /*0070*/  ISETP.NE.U32.AND P2, PT, RZ, UR4, PT ;  /* 0x00000004ff007c0c */ /* 0x000fe4000bf45070 */
[----:B------:R-:W-:-:S04]  /*0080*/  MOV R41, RZ ;  /* 0x000000ff00297202 */ /* 0x000fc80000000f00 */
[----:B0-----:R-:W0:Y:S02]  /*0090*/  MUFU.RCP R0, R0 ;  /* 0x0000000000007308 */ /* 0x001e240000001000 */
[----:B0-----:R-:W-:-:S06]  /*00a0*/  IADD3 R2, PT, PT, R0, 0xffffffe, RZ ;  /* 0x0ffffffe00027810 */ /* 0x001fcc0007ffe0ff */
[----:B------:R0:W2:Y:S02]  /*00b0*/  F2I.FTZ.U32.TRUNC.NTZ R3, R2 ;  /* 0x0000000200037305 */ /* 0x0000a4000021f000 */
[----:B0-----:R-:W-:Y:S01]  /*00c0*/  HFMA2 R2, -RZ, RZ, 0, 0 ;  /* 0x00000000ff027431 */ /* 0x001fe200000001ff */
[----:B--2---:R-:W-:-:S05]  /*00d0*/  IADD3 R5, PT, PT, RZ, -R3, RZ ;  /* 0x80000003ff057210 */ /* 0x004fca0007ffe0ff */
[----:B------:R-:W-:-:S04]  /*00e0*/  IMAD R5, R5, UR4, RZ ;  /* 0x0000000405057c24 */ /* 0x000fc8000f8e02ff */
[----:B------:R-:W-:-:S06]  /*00f0*/  IMAD.HI.U32 R3, R3, R5, R2 ;  /* 0x0000000503037227 */ /* 0x000fcc00078e0002 */
[----:B-1----:R-:W-:-:S05]  /*0100*/  IMAD.HI.U32 R40, R3, R4, RZ ;  /* 0x0000000403287227 */ /* 0x002fca00078e00ff */
[----:B------:R-:W-:-:S05]  /*0110*/  IADD3 R3, PT, PT, -R40, RZ, RZ ;  /* 0x000000ff28037210 */ /* 0x000fca0007ffe1ff */
[----:B------:R-:W-:-:S05]  /*0120*/  IMAD R0, R3, UR4, R4 ;  /* 0x0000000403007c24 */ /* 0x000fca000f8e0204 */
[----:B------:R-:W-:-:S13]  /*0130*/  ISETP.GE.U32.AND P0, PT, R0, UR4, PT ;  /* 0x0000000400007c0c */ /* 0x000fda000bf06070 */
[----:B------:R-:W-:Y:S02]  /*0140*/  @P0 IADD3 R0, PT, PT, R0, -UR4, RZ ;  /* 0x8000000400000c10 */ /* 0x000fe4000fffe0ff */
[----:B------:R-:W-:Y:S02]  /*0150*/  @P0 IADD3 R40, PT, PT, R40, 0x1, RZ ;  /* 0x0000000128280810 */ /* 0x000fe40007ffe0ff */
[----:B------:R-:W-:-:S13]  /*0160*/  ISETP.GE.U32.AND P1, PT, R0, UR4, PT ;  /* 0x0000000400007c0c */ /* 0x000fda000bf26070 */
[----:B------:R-:W-:Y:S02]  /*0170*/  @P1 IADD3 R40, PT, PT, R40, 0x1, RZ ;  /* 0x0000000128281810 */ /* 0x000fe40007ffe0ff */
[----:B------:R-:W-:Y:S01]  /*0180*/  @!P2 LOP3.LUT R40, RZ, UR4, RZ, 0x33, !PT ;  /* 0x00000004ff28ac12 */ /* 0x000fe2000f8e33ff */
[----:B------:R-:W-:Y:S06]  /*0190*/  BRA `(.L_x_1) ;  /* 0x0000000000087947 */ /* 0x000fec0003800000 */
.L_x_0:
[----:B------:R-:W-:-:S07]  /*01a0*/  MOV R0, 0x1c0 ;  /* 0x000001c000007802 */ /* 0x000fce0000000f00 */
[----:B------:R-:W-:Y:S05]  /*01b0*/  CALL.REL.NOINC `($__internal_0_$__cuda_sm20_div_u64) ;  /* 0x00000018009c7944 */ /* 0x000fea0003c00000 */
.L_x_1:
[----:B------:R-:W0:Y:S01]  /*01c0*/  S2R R8, SR_TID.X ;  /* 0x0000000000087919 */ /* 0x000e220000002100 */
[----:B------:R-:W1:Y:S01]  /*01d0*/  S2UR UR4, SR_CTAID.Y ;  /* 0x00000000000479c3 */ /* 0x000e620000002600 */
[----:B------:R-:W-:Y:S01]  /*01e0*/  MOV R5, RZ ;  /* 0x000000ff00057202 */ /* 0x000fe20000000f00 */
[----:B------:R-:W2:Y:S01]  /*01f0*/  LDCU.64 UR8, c[0x0][0x358] ;  /* 0x00006b00ff0877ac */ /* 0x000ea20008000a00 */
[----:B------:R-:W3:Y:S01]  /*0200*/  S2R R44, SR_CTAID.X ;  /* 0x00000000002c7919 */ /* 0x000ee20000002500 */
[----:B------:R-:W-:Y:S02]  /*0210*/  ISETP.GE.U32.AND P0, PT, R40, 0x80, PT ;  /* 0x000000802800780c */ /* 0x000fe40003f06070 */
[----:B------:R-:W-:Y:S02]  /*0220*/  PRMT R18, RZ, 0x7610, R18 ;  /* 0x00007610ff127816 */ /* 0x000fe40000000012 */
[----:B------:R-:W4:Y:S01]  /*0230*/  LDC.64 R2, c[0x0][0x3a8] ;  /* 0x0000ea00ff027b82 */ /* 0x000f220000000a00 */
[----:B------:R-:W-:-:S02]  /*0240*/  ISETP.GE.U32.AND.EX P0, PT, R41, RZ, PT, P0 ;  /* 0x000000ff2900720c */ /* 0x000fc40003f06100 */
[----:B------:R-:W-:Y:S02]  /*0250*/  PRMT R16, RZ, 0x7610, R16 ;  /* 0x00007610ff107816 */ /* 0x000fe40000000010 */
[----:B------:R-:W-:Y:S02]  /*0260*/  PRMT R14, RZ, 0x7610, R14 ;  /* 0x00007610ff0e7816 */ /* 0x000fe4000000000e */
[----:B------:R-:W-:Y:S01]  /*0270*/  PRMT R12, RZ, 0x7610, R12 ;  /* 0x00007610ff0c7816 */ /* 0x000fe2000000000c */
[----:B------:R-:W2:Y:S01]  /*0280*/  S2UR UR6, SR_CTAID.Z ;  /* 0x00000000000679c3 */ /* 0x000ea20000002700 */
[----:B-1----:R-:W-:Y:S01]  /*0290*/  IMAD R11, R41, UR4, RZ ;  /* 0x00000004290b7c24 */ /* 0x002fe2000f8e02ff */
[----:B0-----:R-:W-:Y:S02]  /*02a0*/  SHF.R.U32.HI R4, RZ, 0x3, R8 ;  /* 0x00000003ff047819 */ /* 0x001fe40000011608 */
[----:B------:R-:W-:Y:S02]  /*02b0*/  LOP3.LUT R0, R8, 0x1f, RZ, 0xc0, !PT ;  /* 0x0000001f08007812 */ /* 0x000fe400078ec0ff */
[----:B------:R-:W-:-:S02]  /*02c0*/  LOP3.LUT R4, R4, 0x7c, RZ, 0xc0, !PT ;  /* 0x0000007c04047812 */ /* 0x000fc400078ec0ff */
[----:B------:R-:W-:-:S03]  /*02d0*/  SHF.L.U32 R8, R8, 0x3, RZ ;  /* 0x0000000308087819 */ /* 0x000fc600000006ff */
[----:B---3--:R-:W-:Y:S01]  /*02e0*/  IMAD.WIDE.U32 R6, R44, 0x10, R4 ;  /* 0x000000102c067825 */ /* 0x008fe200078e0004 */
[----:B------:R-:W-:Y:S02]  /*02f0*/  SHF.R.U64 R5, R0, 0x3, RZ ;  /* 0x0000000300057819 */ /* 0x000fe400000012ff */
[----:B------:R-:W-:Y:S01]  /*0300*/  LOP3.LUT R4, R8, 0x38, RZ, 0xc0, !PT ;  /* 0x0000003808047812 */ /* 0x000fe200078ec0ff */
[----:B------:R-:W-:Y:S01]  /*0310*/  IMAD.WIDE.U32 R8, R40, UR4, RZ ;  /* 0x0000000428087c25 */ /* 0x000fe2000f8e00ff */
[----:B------:R-:W-:Y:S02]  /*0320*/  LOP3.LUT R0, R6, R5, RZ, 0xfc, !PT ;  /* 0x0000000506007212 */ /* 0x000fe400078efcff */
[----:B------:R-:W-:Y:S01]  /*0330*/  MOV R5, RZ ;  /* 0x000000ff00057202 */ /* 0x000fe20000000f00 */
[-C--:B----4-:R-:W-:Y:S01]  /*0340*/  IMAD R10, R7, R2.reuse, RZ ;  /* 0x00000002070a7224 */ /* 0x090fe200078e02ff */
[----:B------:R-:W-:Y:S01]  /*0350*/  IADD3 R36, PT, PT, R9, R11, RZ ;  /* 0x0000000b09247210 */ /* 0x000fe20007ffe0ff */
[----:B------:R-:W-:-:S04]  /*0360*/  IMAD.WIDE.U32 R6, R0, R2, R4 ;  /* 0x0000000200067225 */ /* 0x000fc800078e0004 */
[----:B------:R-:W-:Y:S01]  /*0370*/  IMAD R11, R0, R3, R10 ;  /* 0x00000003000b7224 */ /* 0x000fe200078e020a */
[----:B------:R-:W-:-:S04]  /*0380*/  IADD3 R39, P1, PT, R8, R6, RZ ;  /* 0x0000000608277210 */ /* 0x000fc80007f3e0ff */
[----:B------:R-:W-:Y:S01]  /*0390*/  IADD3.X R38, PT, PT, R36, R7, R11, P1, !PT ;  /* 0x0000000724267210 */ /* 0x000fe20000ffe40b */
[----:B--2---:R-:W-:Y:S08]  /*03a0*/  @!P0 BRA `(.L_x_2) ;  /* 0x0000001000808947 */ /* 0x004ff00003800000 */
[----:B------:R-:W-:Y:S02]  /*03b0*/  ISETP.GE.U32.AND P0, PT, R40, 0x100, PT ;  /* 0x000001002800780c */ /* 0x000fe40003f06070 */
[----:B------:R-:W-:Y:S01]  /*03c0*/  IADD3 R37, P1, PT, R4, R8, RZ ;  /* 0x0000000804257210 */ /* 0x000fe20007f3e0ff */
[----:B------:R-:W-:Y:S01]  /*03d0*/  HFMA2 R4, -RZ, RZ, 0, 0 ;  /* 0x00000000ff047431 */ /* 0x000fe200000001ff */
[----:B------:R-:W-:Y:S02]  /*03e0*/  ISETP.GE.U32.AND.EX P0, PT, R41, RZ, PT, P0 ;  /* 0x000000ff2900720c */ /* 0x000fe40003f06100 */
[----:B------:R-:W-:Y:S02]  /*03f0*/  MOV R9, RZ ;  /* 0x000000ff00097202 */ /* 0x000fe40000000f00 */
[----:B------:R-:W-:Y:S02]  /*0400*/  PRMT R16, RZ, 0x7610, R16 ;  /* 0x00007610ff107816 */ /* 0x000fe40000000010 */
[----:B------:R-:W-:-:S07]  /*0410*/  IADD3.X R36, PT, PT, RZ, R36, RZ, P1, !PT ;  /* 0x00000024ff247210 */ /* 0x000fce0000ffe4ff */
[----:B------:R-:W-:Y:S05]  /*0420*/  @!P0 BRA `(.L_x_3) ;  /* 0x0000000800e48947 */ /* 0x000fea0003800000 */
[----:B------:R-:W-:Y:S01]  /*0430*/  PRMT R16, RZ, 0x7610, R16 ;  /* 0x00007610ff107816 */ /* 0x000fe20000000010 */
[----:B------:R-:W0:Y:S01]  /*0440*/  LDCU.128 UR12, c[0x0][0x380] ;  /* 0x00007000ff0c77ac */ /* 0x000e220008000c00 */
[----:B------:R-:W-:Y:S02]  /*0450*/  PRMT R14, RZ, 0x7610, R14 ;  /* 0x00007610ff0e7816 */ /* 0x000fe4000000000e */
[----:B------:R-:W-:Y:S01]  /*0460*/  PRMT R12, RZ, 0x7610, R12 ;  /* 0x00007610ff0c7816 */ /* 0x000fe2000000000c */
[----:B------:R-:W-:Y:S01]  /*0470*/  UMOV UR4, URZ ;  /* 0x000000ff00047c82 */ /* 0x000fe20008000000 */
[----:B------:R-:W-:-:S05]  /*0480*/  UMOV UR5, URZ ;  /* 0x000000ff00057c82 */ /* 0x000fca0008000000 */
.L_x_4:
[----:B------:R-:W-:Y:S01]  /*0490*/  USHF.L.U32 UR7, UR4, 0x7, URZ ;  /* 0x0000000704077899 */ /* 0x000fe200080006ff */
[C---:B------:R-:W-:Y:S01]  /*04a0*/  SHF.L.U32 R43, R2.reuse, 0x1, RZ ;  /* 0x00000001022b7819 */ /* 0x040fe200000006ff */
[----:B------:R-:W-:Y:S01]  /*04b0*/  USHF.L.U64.HI UR10, UR4, 0x7, UR5 ;  /* 0x00000007040a7899 */ /* 0x000fe20008010205 */
[----:B------:R-:W-:-:S03]  /*04c0*/  SHF.L.U64.HI R13, R2, 0x1, R3 ;  /* 0x00000001020d7819 */ /* 0x000fc60000010203 */
[----:B------:R-:W-:-:S04]  /*04d0*/  IADD3 R4, P0, PT, R37, UR7, RZ ;  /* 0x0000000725047c10 */ /* 0x000fc8000ff1e0ff */
[----:B------:R-:W-:Y:S02]  /*04e0*/  IADD3.X R5, PT, PT, R36, UR10, RZ, P0, !PT ;  /* 0x0000000a24057c10 */ /* 0x000fe400087fe4ff */
[----:B------:R-:W-:Y:S01]  /*04f0*/  IADD3 R6, P0, PT, R39, UR7, RZ ;  /* 0x0000000727067c10 */ /* 0x000fe2000ff1e0ff */
[----:B------:R-:W-:-:S03]  /*0500*/  IMAD.WIDE.U32 R4, R2, UR6, R4 ;  /* 0x0000000602047c25 */ /* 0x000fc6000f8e0004 */
[----:B------:R-:W-:Y:S02]  /*0510*/  IADD3.X R7, PT, PT, R38, UR10, RZ, P0, !PT ;  /* 0x0000000a26077c10 */ /* 0x000fe400087fe4ff */
[----:B0-----:R-:W-:Y:S01]  /*0520*/  LEA R50, P0, R6, UR12, 0x1 ;  /* 0x0000000c06327c11 */ /* 0x001fe2000f8008ff */
[----:B------:R-:W-:Y:S01]  /*0530*/  IMAD R5, R3, UR6, R5 ;  /* 0x0000000603057c24 */ /* 0x000fe2000f8e0205 */
[----:B------:R-:W-:Y:S02]  /*0540*/  LEA R32, P1, R4, UR14, 0x1 ;  /* 0x0000000e04207c11 */ /* 0x000fe4000f8208ff */
[----:B------:R-:W-:Y:S02]  /*0550*/  LEA.HI.X R51, R6, UR13, R7, 0x1, P0 ;  /* 0x0000000d06337c11 */ /* 0x000fe400080f0c07 */
[----:B------:R-:W-:Y:S02]  /*0560*/  LEA.HI.X R33, R4, UR15, R5, 0x1, P1 ;  /* 0x0000000f04217c11 */ /* 0x000fe400088f0c05 */
[----:B------:R-:W-:Y:S01]  /*0570*/  IADD3 R48, P0, PT, R43, R32, RZ ;  /* 0x000000202b307210 */ /* 0x000fe20007f1e0ff */
[----:B------:R-:W2:Y:S03]  /*0580*/  LDG.E.LU.128 R20, desc[UR8][R50.64] ;  /* 0x0000000832147981 */ /* 0x000ea6000c3e1d00 */
[----:B------:R-:W-:Y:S01]  /*0590*/  IADD3.X R49, PT, PT, R13, R33, RZ, P0, !PT ;  /* 0x000000210d317210 */ /* 0x000fe200007fe4ff */
[----:B------:R-:W2:Y:S04]  /*05a0*/  LDG.E.128 R4, desc[UR8][R32.64] ;  /* 0x0000000820047981 */ /* 0x000ea8000c1e1d00 */
[----:B------:R-:W3:Y:S01]  /*05b0*/  LDG.E.128 R8, desc[UR8][R48.64] ;  /* 0x0000000830087981 */ /* 0x000ee2000c1e1d00 */
[----:B------:R-:W-:-:S04]  /*05c0*/  IADD3 R46, P0, PT, R43, R48, RZ ;  /* 0x000000302b2e7210 */ /* 0x000fc80007f1e0ff */
[----:B------:R-:W-:Y:S02]  /*05d0*/  IADD3.X R47, PT, PT, R13, R49, RZ, P0, !PT ;  /* 0x000000310d2f7210 */ /* 0x000fe400007fe4ff */
[----:B------:R-:W-:-:S03]  /*05e0*/  IADD3 R42, P0, PT, R43, R46, RZ ;  /* 0x0000002e2b2a7210 */ /* 0x000fc60007f1e0ff */
[----:B------:R-:W4:Y:S01]  /*05f0*/  LDG.E.128 R24, desc[UR8][R46.64] ;  /* 0x000000082e187981 */ /* 0x000f22000c1e1d00 */
[----:B------:R-:W-:-:S05]  /*0600*/  IADD3.X R43, PT, PT, R13, R47, RZ, P0, !PT ;  /* 0x0000002f0d2b7210 */ /* 0x000fca00007fe4ff */
[----:B------:R-:W5:Y:S01]  /*0610*/  LDG.E.128 R28, desc[UR8][R42.64] ;  /* 0x000000082a1c7981 */ /* 0x000f62000c1e1d00 */
[----:B--2---:R-:W-:-:S04]  /*0620*/  HFMA2 R18, R20.H0_H0, R4.H0_H0, R18.H0_H0 ;  /* 0x2000000414127231 */ /* 0x004fc80000040812 */
[C---:B------:R-:W-:Y:S02]  /*0630*/  HFMA2 R18, R20.reuse.H1_H1, R4.H1_H1, R18.H0_H0 ;  /* 0x3000000414127231 */ /* 0x040fe40000040c12 */
[CC--:B---3--:R-:W-:Y:S02]  /*0640*/  HFMA2 R4, R20.reuse.H0_H0, R8.reuse.H0_H0, R12.H0_H0 ;  /* 0x2000000814047231 */ /* 0x0c8fe4000004080c */
[CC--:B------:R-:W-:Y:S02]  /*0650*/  HFMA2 R18, R21.reuse.H0_H0, R5.reuse.H0_H0, R18.H0_H0 ;  /* 0x2000000515127231 */ /* 0x0c0fe40000040812 */
[----:B------:R-:W-:Y:S02]  /*0660*/  HFMA2 R8, R20.H1_H1, R8.H1_H1, R4.H0_H0 ;  /* 0x3000000814087231 */ /* 0x000fe40000040c04 */
[C---:B------:R-:W-:Y:S02]  /*0670*/  HFMA2 R4, R21.reuse.H1_H1, R5.H1_H1, R18.H0_H0 ;  /* 0x3000000515047231 */ /* 0x040fe40000040c12 */
[----:B------:R-:W-:-:S02]  /*0680*/  HFMA2 R8, R21.H0_H0, R9.H0_H0, R8.H0_H0 ;  /* 0x2000000915087231 */ /* 0x000fc40000040808 */
[----:B------:R-:W-:Y:S02]  /*0690*/  HFMA2 R4, R22.H0_H0, R6.H0_H0, R4.H0_H0 ;  /* 0x2000000616047231 */ /* 0x000fe40000040804 */
[----:B------:R-:W-:-:S04]  /*06a0*/  HFMA2 R5, R21.H1_H1, R9.H1_H1, R8.H0_H0 ;  /* 0x3000000915057231 */ /* 0x000fc80000040c08 */
[----:B------:R-:W-:-:S04]  /*06b0*/  HFMA2 R5, R22.H0_H0, R10.H0_H0, R5.H0_H0 ;  /* 0x2000000a16057231 */ /* 0x000fc80000040805 */
[----:B------:R-:W-:Y:S02]  /*06c0*/  HFMA2 R5, R22.H1_H1, R10.H1_H1, R5.H0_H0 ;  /* 0x3000000a16057231 */ /* 0x000fe40000040c05 */
[----:B----4-:R-:W-:-:S04]  /*06d0*/  HFMA2 R10, R20.H0_H0, R24.H0_H0, R14.H0_H0 ;  /* 0x20000018140a7231 */ /* 0x010fc8000004080e */
[----:B------:R-:W-:-:S04]  /*06e0*/  HFMA2 R10, R20.H1_H1, R24.H1_H1, R10.H0_H0 ;  /* 0x30000018140a7231 */ /* 0x000fc80000040c0a */
[----:B------:R-:W-:-:S04]  /*06f0*/  HFMA2 R10, R21.H0_H0, R25.H0_H0, R10.H0_H0 ;  /* 0x20000019150a7231 */ /* 0x000fc8000004080a */
[----:B------:R-:W-:Y:S02]  /*0700*/  HFMA2 R13, R21.H1_H1, R25.H1_H1, R10.H0_H0 ;  /* 0x30000019150d7231 */ /* 0x000fe40000040c0a */
[----:B-----5:R-:W-:Y:S02]  /*0710*/  HFMA2 R10, R20.H0_H0, R28.H0_H0, R16.H0_H0 ;  /* 0x2000001c140a7231 */ /* 0x020fe40000040810 */
[----:B------:R-:W-:Y:S02]  /*0720*/  HFMA2 R6, R22.H1_H1, R6.H1_H1, R4.H0_H0 ;  /* 0x3000000616067231 */ /* 0x000fe40000040c04 */
[----:B------:R-:W-:Y:S02]  /*0730*/  HFMA2 R10, R20.H1_H1, R28.H1_H1, R10.H0_H0 ;  /* 0x3000001c140a7231 */ /* 0x000fe40000040c0a */
[----:B------:R-:W-:Y:S02]  /*0740*/  HFMA2 R13, R22.H0_H0, R26.H0_H0, R13.H0_H0 ;  /* 0x2000001a160d7231 */ /* 0x000fe4000004080d */
[----:B------:R-:W-:-:S02]  /*0750*/  HFMA2 R6, R23.H0_H0, R7.H0_H0, R6.H0_H0 ;  /* 0x2000000717067231 */ /* 0x000fc40000040806 */
[----:B------:R-:W-:Y:S02]  /*0760*/  HFMA2 R5, R23.H0_H0, R11.H0_H0, R5.H0_H0 ;  /* 0x2000000b17057231 */ /* 0x000fe40000040805 */
[----:B------:R-:W-:Y:S02]  /*0770*/  HFMA2 R10, R21.H0_H0, R29.H0_H0, R10.H0_H0 ;  /* 0x2000001d150a7231 */ /* 0x000fe4000004080a */
[C---:B------:R-:W-:Y:S02]  /*0780*/  HFMA2 R26, R22.reuse.H1_H1, R26.H1_H1, R13.H0_H0 ;  /* 0x3000001a161a7231 */ /* 0x040fe40000040c0d */
[C---:B------:R-:W-:Y:S02]  /*0790*/  HFMA2 R12, R23.reuse.H1_H1, R7.H1_H1, R6.H0_H0 ;  /* 0x30000007170c7231 */ /* 0x040fe40000040c06 */
[----:B------:R-:W-:Y:S02]  /*07a0*/  HFMA2 R13, R23.H1_H1, R11.H1_H1, R5.H0_H0 ;  /* 0x3000000b170d7231 */ /* 0x000fe40000040c05 */
[----:B------:R-:W-:Y:S01]  /*07b0*/  HFMA2 R15, R21.H1_H1, R29.H1_H1, R10.H0_H0 ;  /* 0x3000001d150f7231 */ /* 0x000fe20000040c0a */
[----:B------:R-:W2:Y:S04]  /*07c0*/  LDG.E.LU.128 R4, desc[UR8][R50.64+0x80] ;  /* 0x0000800832047981 */ /* 0x000ea8000c3e1d00 */
[----:B------:R-:W2:Y:S04]  /*07d0*/  LDG.E.128 R8, desc[UR8][R32.64+0x80] ;  /* 0x0000800820087981 */ /* 0x000ea8000c1e1d00 */
[----:B------:R-:W3:Y:S01]  /*07e0*/  LDG.E.128 R16, desc[UR8][R48.64+0x80] ;  /* 0x0000800830107981 */ /* 0x000ee2000c1e1d00 */
[----:B------:R-:W-:-:S04]  /*07f0*/  HFMA2 R15, R22.H0_H0, R30.H0_H0, R15.H0_H0 ;  /* 0x2000001e160f7231 */ /* 0x000fc8000004080f */
[----:B------:R-:W-:Y:S02]  /*0800*/  HFMA2 R15, R22.H1_H1, R30.H1_H1, R15.H0_H0 ;  /* 0x3000001e160f7231 */ /* 0x000fe40000040c0f */
[C---:B------:R-:W-:Y:S02]  /*0810*/  HFMA2 R26, R23.reuse.H0_H0, R27.H0_H0, R26.H0_H0 ;  /* 0x2000001b171a7231 */ /* 0x040fe4000004081a */
[C---:B------:R-:W-:Y:S02]  /*0820*/  HFMA2 R15, R23.reuse.H0_H0, R31.H0_H0, R15.H0_H0 ;  /* 0x2000001f170f7231 */ /* 0x040fe4000004080f */
[C---:B------:R-:W-:Y:S02]  /*0830*/  HFMA2 R27, R23.reuse.H1_H1, R27.H1_H1, R26.H0_H0 ;  /* 0x3000001b171b7231 */ /* 0x040fe40000040c1a */
[----:B------:R-:W-:Y:S02]  /*0840*/  HFMA2 R31, R23.H1_H1, R31.H1_H1, R15.H0_H0 ;  /* 0x3000001f171f7231 */ /* 0x000fe40000040c0f */
[----:B------:R-:W4:Y:S01]  /*0850*/  LDG.E.128 R20, desc[UR8][R46.64+0x80] ;  /* 0x000080082e147981 */ /* 0x000f22000c1e1d00 */
[----:B--2---:R-:W-:-:S04]  /*0860*/  HFMA2 R12, R4.H0_H0, R8.H0_H0, R12.H0_H0 ;  /* 0x20000008040c7231 */ /* 0x004fc8000004080c */
[C---:B------:R-:W-:Y:S02]  /*0870*/  HFMA2 R12, R4.reuse.H1_H1, R8.H1_H1, R12.H0_H0 ;  /* 0x30000008040c7231 */ /* 0x040fe40000040c0c */
[CC--:B---3--:R-:W-:Y:S02]  /*0880*/  HFMA2 R8, R4.reuse.H0_H0, R16.reuse.H0_H0, R13.H0_H0 ;  /* 0x2000001004087231 */ /* 0x0c8fe4000004080d */
[CC--:B------:R-:W-:Y:S02]  /*0890*/  HFMA2 R12, R5.reuse.H0_H0, R9.reuse.H0_H0, R12.H0_H0 ;  /* 0x20000009050c7231 */ /* 0x0c0fe4000004080c */
[C---:B------:R-:W-:Y:S02]  /*08a0*/  HFMA2 R16, R4.reuse.H1_H1, R16.H1_H1, R8.H0_H0 ;  /* 0x3000001004107231 */ /* 0x040fe40000040c08 */
[----:B------:R-:W-:Y:S02]  /*08b0*/  HFMA2 R8, R5.H1_H1, R9.H1_H1, R12.H0_H0 ;  /* 0x3000000905087231 */ /* 0x000fe40000040c0c */
[----:B------:R-:W2:Y:S01]  /*08c0*/  LDG.E.128 R12, desc[UR8][R42.64+0x80] ;  /* 0x000080082a0c7981 */ /* 0x000ea2000c1e1d00 */
[----:B----4-:R-:W-:-:S04]  /*08d0*/  HFMA2 R27, R4.H0_H0, R20.H0_H0, R27.H0_H0 ;  /* 0x20000014041b7231 */ /* 0x010fc8000004081b */
[----:B------:R-:W-:Y:S02]  /*08e0*/  HFMA2 R27, R4.H1_H1, R20.H1_H1, R27.H0_H0 ;  /* 0x30000014041b7231 */ /* 0x000fe40000040c1b */
[C---:B------:R-:W-:Y:S02]  /*08f0*/  HFMA2 R16, R5.reuse.H0_H0, R17.H0_H0, R16.H0_H0 ;  /* 0x2000001105107231 */ /* 0x040fe40000040810 */
[C---:B------:R-:W-:Y:S02]  /*0900*/  HFMA2 R27, R5.reuse.H0_H0, R21.H0_H0, R27.H0_H0 ;  /* 0x20000015051b7231 */ /* 0x040fe4000004081b */
[C---:B------:R-:W-:Y:S02]  /*0910*/  HFMA2 R9, R5.reuse.H1_H1, R17.H1_H1, R16.H0_H0 ;  /* 0x3000001105097231 */ /* 0x040fe40000040c10 */
[----:B------:R-:W-:Y:S02]  /*0920*/  HFMA2 R27, R5.H1_H1, R21.H1_H1, R27.H0_H0 ;  /* 0x30000015051b7231 */ /* 0x000fe40000040c1b */
[----:B------:R-:W-:-:S02]  /*0930*/  HFMA2 R9, R6.H0_H0, R18.H0_H0, R9.H0_H0 ;  /* 0x2000001206097231 */ /* 0x000fc40000040809 */
[C---:B------:R-:W-:Y:S02]  /*0940*/  HFMA2 R27, R6.reuse.H0_H0, R22.H0_H0, R27.H0_H0 ;  /* 0x20000016061b7231 */ /* 0x040fe4000004081b */
[C---:B------:R-:W-:Y:S02]  /*0950*/  HFMA2 R8, R6.reuse.H0_H0, R10.H0_H0, R8.H0_H0 ;  /* 0x2000000a06087231 */ /* 0x040fe40000040808 */
[C---:B------:R-:W-:Y:S02]  /*0960*/  HFMA2 R9, R6.reuse.H1_H1, R18.H1_H1, R9.H0_H0 ;  /* 0x3000001206097231 */ /* 0x040fe40000040c09 */
[C---:B------:R-:W-:Y:S02]  /*0970*/  HFMA2 R22, R6.reuse.H1_H1, R22.H1_H1, R27.H0_H0 ;  /* 0x3000001606167231 */ /* 0x040fe40000040c1b */
[----:B------:R-:W-:Y:S02]  /*0980*/  HFMA2 R10, R6.H1_H1, R10.H1_H1, R8.H0_H0 ;  /* 0x3000000a060a7231 */ /* 0x000fe40000040c08 */
[----:B------:R-:W-:-:S02]  /*0990*/  HFMA2 R9, R7.H0_H0, R19.H0_H0, R9.H0_H0 ;  /* 0x2000001307097231 */ /* 0x000fc40000040809 */
[----:B--2---:R-:W-:-:S04]  /*09a0*/  HFMA2 R31, R4.H0_H0, R12.H0_H0, R31.H0_H0 ;  /* 0x2000000c041f7231 */ /* 0x004fc8000004081f */
[----:B------:R-:W-:-:S04]  /*09b0*/  HFMA2 R31, R4.H1_H1, R12.H1_H1, R31.H0_H0 ;  /* 0x3000000c041f7231 */ /* 0x000fc80000040c1f */
[----:B------:R-:W-:-:S04]  /*09c0*/  HFMA2 R31, R5.H0_H0, R13.H0_H0, R31.H0_H0 ;  /* 0x2000000d051f7231 */ /* 0x000fc8000004081f */
[----:B------:R-:W-:-:S04]  /*09d0*/  HFMA2 R31, R5.H1_H1, R13.H1_H1, R31.H0_H0 ;  /* 0x3000000d051f7231 */ /* 0x000fc80000040c1f */
[CC--:B------:R-:W-:Y:S02]  /*09e0*/  HFMA2 R31, R6.reuse.H0_H0, R14.reuse.H0_H0, R31.H0_H0 ;  /* 0x2000000e061f7231 */ /* 0x0c0fe4000004081f */
[C---:B------:R-:W-:Y:S02]  /*09f0*/  HFMA2 R4, R7.reuse.H0_H0, R23.H0_H0, R22.H0_H0 ;  /* 0x2000001707047231 */ /* 0x040fe40000040816 */
[----:B------:R-:W-:Y:S02]  /*0a00*/  HFMA2 R31, R6.H1_H1, R14.H1_H1, R31.H0_H0 ;  /* 0x3000000e061f7231 */ /* 0x000fe40000040c1f */
[C---:B------:R-:W-:Y:S02]  /*0a10*/  HFMA2 R5, R7.reuse.H0_H0, R11.H0_H0, R10.H0_H0 ;  /* 0x2000000b07057231 */ /* 0x040fe4000004080a */
[C---:B------:R-:W-:Y:S02]  /*0a20*/  HFMA2 R31, R7.reuse.H0_H0, R15.H0_H0, R31.H0_H0 ;  /* 0x2000000f071f7231 */ /* 0x040fe4000004081f */
[----:B------:R-:W-:-:S02]  /*0a30*/  HFMA2 R4, R7.H1_H1, R23.H1_H1, R4.H0_H0 ;  /* 0x3000001707047231 */ /* 0x000fc40000040c04 */
[C---:B------:R-:W-:Y:S01]  /*0a40*/  HFMA2 R5, R7.reuse.H1_H1, R11.H1_H1, R5.H0_H0 ;  /* 0x3000000b07057231 */ /* 0x040fe20000040c05 */
[----:B------:R-:W2:Y:S01]  /*0a50*/  LDG.E.LU.128 R20, desc[UR8][R50.64+0x100] ;  /* 0x0001000832147981 */ /* 0x000ea2000c3e1d00 */
[C---:B------:R-:W-:Y:S02]  /*0a60*/  HFMA2 R6, R7.reuse.H1_H1, R19.H1_H1, R9.H0_H0 ;  /* 0x3000001307067231 */ /* 0x040fe40000040c09 */
[----:B------:R-:W-:Y:S01]  /*0a70*/  HFMA2 R7, R7.H1_H1, R15.H1_H1, R31.H0_H0 ;  /* 0x3000000f07077231 */ /* 0x000fe20000040c1f */
[----:B------:R-:W2:Y:S04]  /*0a80*/  LDG.E.128 R8, desc[UR8][R32.64+0x100] ;  /* 0x0001000820087981 */ /* 0x000ea8000c1e1d00 */
[----:B------:R-:W3:Y:S04]  /*0a90*/  LDG.E.128 R12, desc[UR8][R48.64+0x100] ;  /* 0x00010008300c7981 */ /* 0x000ee8000c1e1d00 */
[----:B------:R-:W4:Y:S04]  /*0aa0*/  LDG.E.128 R24, desc[UR8][R46.64+0x100] ;  /* 0x000100082e187981 */ /* 0x000f28000c1e1d00 */
[----:B------:R-:W5:Y:S01]  /*0ab0*/  LDG.E.128 R28, desc[UR8][R42.64+0x100] ;  /* 0x000100082a1c7981 */ /* 0x000f62000c1e1d00 */
[----:B--2---:R-:W-:-:S02]  /*0ac0*/  HFMA2 R5, R20.H0_H0, R8.H0_H0, R5.H0_H0 ;  /* 0x2000000814057231 */ /* 0x004fc40000040805 */
[C---:B---3--:R-:W-:Y:S02]  /*0ad0*/  HFMA2 R6, R20.reuse.H0_H0, R12.H0_H0, R6.H0_H0 ;  /* 0x2000000c14067231 */ /* 0x048fe40000040806 */
[C---:B------:R-:W-:Y:S02]  /*0ae0*/  HFMA2 R5, R20.reuse.H1_H1, R8.H1_H1, R5.H0_H0 ;  /* 0x3000000814057231 */ /* 0x040fe40000040c05 */
[C---:B------:R-:W-:Y:S02]  /*0af0*/  HFMA2 R6, R20.reuse.H1_H1, R12.H1_H1, R6.H0_H0 ;  /* 0x3000000c14067231 */ /* 0x040fe40000040c06 */
[C---:B----4-:R-:W-:Y:S02]  /*0b00*/  HFMA2 R12, R20.reuse.H0_H0, R24.H0_H0, R4.H0_H0 ;  /* 0x20000018140c7231 */ /* 0x050fe40000040804 */
[----:B-----5:R-:W-:Y:S02]  /*0b10*/  HFMA2 R7, R20.H0_H0, R28.H0_H0, R7.H0_H0 ;  /* 0x2000001c14077231 */ /* 0x020fe40000040807 */
[----:B------:R-:W-:-:S02]  /*0b20*/  HFMA2 R5, R21.H0_H0, R9.H0_H0, R5.H0_H0 ;  /* 0x2000000915057231 */ /* 0x000fc40000040805 */
[C---:B------:R-:W-:Y:S02]  /*0b30*/  HFMA2 R12, R20.reuse.H1_H1, R24.H1_H1, R12.H0_H0 ;  /* 0x30000018140c7231 */ /* 0x040fe40000040c0c */
[----:B------:R-:W-:Y:S02]  /*0b40*/  HFMA2 R7, R20.H1_H1, R28.H1_H1, R7.H0_H0 ;  /* 0x3000001c14077231 */ /* 0x000fe40000040c07 */
[C---:B------:R-:W-:Y:S02]  /*0b50*/  HFMA2 R5, R21.reuse.H1_H1, R9.H1_H1, R5.H0_H0 ;  /* 0x3000000915057231 */ /* 0x040fe40000040c05 */
[C---:B------:R-:W-:Y:S02]  /*0b60*/  HFMA2 R6, R21.reuse.H0_H0, R13.H0_H0, R6.H0_H0 ;  /* 0x2000000d15067231 */ /* 0x040fe40000040806 */
[C---:B------:R-:W-:Y:S02]  /*0b70*/  HFMA2 R12, R21.reuse.H0_H0, R25.H0_H0, R12.H0_H0 ;  /* 0x20000019150c7231 */ /* 0x040fe4000004080c */
[----:B------:R-:W-:-:S02]  /*0b80*/  HFMA2 R7, R21.H0_H0, R29.H0_H0, R7.H0_H0 ;  /* 0x2000001d15077231 */ /* 0x000fc40000040807 */
[CC--:B------:R-:W-:Y:S02]  /*0b90*/  HFMA2 R5, R22.reuse.H0_H0, R10.reuse.H0_H0, R5.H0_H0 ;  /* 0x2000000a16057231 */ /* 0x0c0fe40000040805 */
[C---:B------:R-:W-:Y:S02]  /*0ba0*/  HFMA2 R6, R21.reuse.H1_H1, R13.H1_H1, R6.H0_H0 ;  /* 0x3000000d15067231 */ /* 0x040fe40000040c06 */
[C---:B------:R-:W-:Y:S02]  /*0bb0*/  HFMA2 R13, R21.reuse.H1_H1, R25.H1_H1, R12.H0_H0 ;  /* 0x30000019150d7231 */ /* 0x040fe40000040c0c */
[----:B------:R-:W-:Y:S02]  /*0bc0*/  HFMA2 R7, R21.H1_H1, R29.H1_H1, R7.H0_H0 ;  /* 0x3000001d15077231 */ /* 0x000fe40000040c07 */
[C---:B------:R-:W-:Y:S02]  /*0bd0*/  HFMA2 R10, R22.reuse.H1_H1, R10.H1_H1, R5.H0_H0 ;  /* 0x3000000a160a7231 */ /* 0x040fe40000040c05 */
[----:B------:R-:W-:-:S02]  /*0be0*/  HFMA2 R5, R22.H0_H0, R14.H0_H0, R6.H0_H0 ;  /* 0x2000000e16057231 */ /* 0x000fc40000040806 */
[C---:B------:R-:W-:Y:S02]  /*0bf0*/  HFMA2 R13, R22.reuse.H0_H0, R26.H0_H0, R13.H0_H0 ;  /* 0x2000001a160d7231 */ /* 0x040fe4000004080d */
[C---:B------:R-:W-:Y:S02]  /*0c00*/  HFMA2 R7, R22.reuse.H0_H0, R30.H0_H0, R7.H0_H0 ;  /* 0x2000001e16077231 */ /* 0x040fe40000040807 */
[----:B------:R-:W-:Y:S02]  /*0c10*/  HFMA2 R10, R23.H0_H0, R11.H0_H0, R10.H0_H0 ;  /* 0x2000000b170a7231 */ /* 0x000fe4000004080a */
[C---:B------:R-:W-:Y:S02]  /*0c20*/  HFMA2 R14, R22.reuse.H1_H1, R14.H1_H1, R5.H0_H0 ;  /* 0x3000000e160e7231 */ /* 0x040fe40000040c05 */
[C---:B------:R-:W-:Y:S02]  /*0c30*/  HFMA2 R26, R22.reuse.H1_H1, R26.H1_H1, R13.H0_H0 ;  /* 0x3000001a161a7231 */ /* 0x040fe40000040c0d */
[----:B------:R-:W-:-:S02]  /*0c40*/  HFMA2 R22, R22.H1_H1, R30.H1_H1, R7.H0_H0 ;  /* 0x3000001e16167231 */ /* 0x000fc40000040c07 */
[----:B------:R-:W2:Y:S01]  /*0c50*/  LDG.E.LU.128 R4, desc[UR8][R50.64+0x180] ;  /* 0x0001800832047981 */ /* 0x000ea2000c3e1d00 */
[----:B------:R-:W-:-:S03]  /*0c60*/  HFMA2 R20, R23.H1_H1, R11.H1_H1, R10.H0_H0 ;  /* 0x3000000b17147231 */ /* 0x000fc60000040c0a */
[----:B------:R-:W2:Y:S01]  /*0c70*/  LDG.E.128 R8, desc[UR8][R48.64+0x180] ;  /* 0x0001800830087981 */ /* 0x000ea2000c1e1d00 */
[----:B------:R-:W-:-:S03]  /*0c80*/  HFMA2 R14, R23.H0_H0, R15.H0_H0, R14.H0_H0 ;  /* 0x2000000f170e7231 */ /* 0x000fc6000004080e */
[----:B------:R-:W3:Y:S01]  /*0c90*/  LDG.E.128 R32, desc[UR8][R32.64+0x180] ;  /* 0x0001800820207981 */ /* 0x000ee2000c1e1d00 */
[----:B------:R-:W-:-:S03]  /*0ca0*/  HFMA2 R21, R23.H1_H1, R15.H1_H1, R14.H0_H0 ;  /* 0x3000000f17157231 */ /* 0x000fc60000040c0e */
[----:B------:R-:W4:Y:S04]  /*0cb0*/  LDG.E.128 R12, desc[UR8][R46.64+0x180] ;  /* 0x000180082e0c7981 */ /* 0x000f28000c1e1d00 */
[----:B------:R-:W5:Y:S01]  /*0cc0*/  LDG.E.128 R16, desc[UR8][R42.64+0x180] ;  /* 0x000180082a107981 */ /* 0x000f62000c1e1d00 */
[C---:B------:R-:W-:Y:S02]  /*0cd0*/  HFMA2 R26, R23.reuse.H0_H0, R27.H0_H0, R26.H0_H0 ;  /* 0x2000001b171a7231 */ /* 0x040fe4000004081a */
[C---:B------:R-:W-:Y:S02]  /*0ce0*/  HFMA2 R22, R23.reuse.H0_H0, R31.H0_H0, R22.H0_H0 ;  /* 0x2000001f17167231 */ /* 0x040fe40000040816 */
[----:B------:R-:W-:Y:S01]  /*0cf0*/  HFMA2 R26, R23.H1_H1, R27.H1_H1, R26.H0_H0 ;  /* 0x3000001b171a7231 */ /* 0x000fe20000040c1a */
[----:B------:R-:W-:-:S04]  /*0d00*/  UIADD3 UR4, UP0, UPT, UR4, 0x2, URZ ;  /* 0x0000000204047890 */ /* 0x000fc8000ff1e0ff */
[----:B------:R-:W-:Y:S01]  /*0d10*/  UIADD3.X UR5, UPT, UPT, URZ, UR5, URZ, UP0, !UPT ;  /* 0x00000005ff057290 */ /* 0x000fe200087fe4ff */
[----:B--2---:R-:W-:-:S04]  /*0d20*/  HFMA2 R21, R4.H0_H0, R8.H0_H0, R21.H0_H0 ;  /* 0x2000000804157231 */ /* 0x004fc80000040815 */
[C---:B------:R-:W-:Y:S02]  /*0d30*/  HFMA2 R21, R4.reuse.H1_H1, R8.H1_H1, R21.H0_H0 ;  /* 0x3000000804157231 */ /* 0x040fe40000040c15 */
[----:B------:R-:W-:Y:S02]  /*0d40*/  HFMA2 R8, R23.H1_H1, R31.H1_H1, R22.H0_H0 ;  /* 0x3000001f17087231 */ /* 0x000fe40000040c16 */
[----:B------:R-:W-:Y:S02]  /*0d50*/  HFMA2 R21, R5.H0_H0, R9.H0_H0, R21.H0_H0 ;  /* 0x2000000905157231 */ /* 0x000fe40000040815 */
[C---:B---3--:R-:W-:Y:S02]  /*0d60*/  HFMA2 R20, R4.reuse.H0_H0, R32.H0_H0, R20.H0_H0 ;  /* 0x2000002004147231 */ /* 0x048fe40000040814 */
[C---:B----4-:R-:W-:Y:S02]  /*0d70*/  HFMA2 R26, R4.reuse.H0_H0, R12.H0_H0, R26.H0_H0 ;  /* 0x2000000c041a7231 */ /* 0x050fe4000004081a */
[----:B-----5:R-:W-:-:S02]  /*0d80*/  HFMA2 R8, R4.H0_H0, R16.H0_H0, R8.H0_H0 ;  /* 0x2000001004087231 */ /* 0x020fc40000040808 */
[C---:B------:R-:W-:Y:S02]  /*0d90*/  HFMA2 R21, R5.reuse.H1_H1, R9.H1_H1, R21.H0_H0 ;  /* 0x3000000905157231 */ /* 0x040fe40000040c15 */
[C---:B------:R-:W-:Y:S02]  /*0da0*/  HFMA2 R20, R4.reuse.H1_H1, R32.H1_H1, R20.H0_H0 ;  /* 0x3000002004147231 */ /* 0x040fe40000040c14 */
[C---:B------:R-:W-:Y:S02]  /*0db0*/  HFMA2 R26, R4.reuse.H1_H1, R12.H1_H1, R26.H0_H0 ;  /* 0x3000000c041a7231 */ /* 0x040fe40000040c1a */
[----:B------:R-:W-:Y:S02]  /*0dc0*/  HFMA2 R8, R4.H1_H1, R16.H1_H1, R8.H0_H0 ;  /* 0x3000001004087231 */ /* 0x000fe40000040c08 */
[----:B------:R-:W-:Y:S02]  /*0dd0*/  HFMA2 R21, R6.H0_H0, R10.H0_H0, R21.H0_H0 ;  /* 0x2000000a06157231 */ /* 0x000fe40000040815 */
[----:B------:R-:W-:-:S02]  /*0de0*/  HFMA2 R20, R5.H0_H0, R33.H0_H0, R20.H0_H0 ;  /* 0x2000002105147231 */ /* 0x000fc40000040814 */
[C---:B------:R-:W-:Y:S02]  /*0df0*/  HFMA2 R26, R5.reuse.H0_H0, R13.H0_H0, R26.H0_H0 ;  /* 0x2000000d051a7231 */ /* 0x040fe4000004081a */
[C---:B------:R-:W-:Y:S02]  /*0e00*/  HFMA2 R8, R5.reuse.H0_H0, R17.H0_H0, R8.H0_H0 ;  /* 0x2000001105087231 */ /* 0x040fe40000040808 */
[----:B------:R-:W-:Y:S01]  /*0e10*/  HFMA2 R21, R6.H1_H1, R10.H1_H1, R21.H0_H0 ;  /* 0x3000000a06157231 */ /* 0x000fe20000040c15 */
[--C-:B------:R-:W-:Y:S01]  /*0e20*/  SHF.R.U64 R10, R40, 0x7, R41.reuse ;  /* 0x00000007280a7819 */ /* 0x100fe20000001229 */
[C---:B------:R-:W-:Y:S02]  /*0e30*/  HFMA2 R20, R5.reuse.H1_H1, R33.H1_H1, R20.H0_H0 ;  /* 0x3000002105147231 */ /* 0x040fe40000040c14 */
[C---:B------:R-:W-:Y:S01]  /*0e40*/  HFMA2 R26, R5.reuse.H1_H1, R13.H1_H1, R26.H0_H0 ;  /* 0x3000000d051a7231 */ /* 0x040fe20000040c1a */
[----:B------:R-:W-:Y:S01]  /*0e50*/  LOP3.LUT R10, R10, 0xfffffffe, RZ, 0xc0, !PT ;  /* 0xfffffffe0a0a7812 */ /* 0x000fe200078ec0ff */
[----:B------:R-:W-:Y:S01]  /*0e60*/  HFMA2 R9, R5.H1_H1, R17.H1_H1, R8.H0_H0 ;  /* 0x3000001105097231 */ /* 0x000fe20000040c08 */
[----:B------:R-:W-:-:S02]  /*0e70*/  SHF.R.U32.HI R5, RZ, 0x7, R41 ;  /* 0x00000007ff057819 */ /* 0x000fc40000011629 */
[----:B------:R-:W-:Y:S02]  /*0e80*/  ISETP.NE.U32.AND P0, PT, R10, UR4, PT ;  /* 0x000000040a007c0c */ /* 0x000fe4000bf05070 */
[----:B------:R-:W-:Y:S01]  /*0e90*/  LOP3.LUT R5, R5, 0x1ffffff, RZ, 0xc0, !PT ;  /* 0x01ffffff05057812 */ /* 0x000fe200078ec0ff */
[----:B------:R-:W-:-:S03]  /*0ea0*/  HFMA2 R20, R6.H0_H0, R34.H0_H0, R20.H0_H0 ;  /* 0x2000002206147231 */ /* 0x000fc60000040814 */
[----:B------:R-:W-:Y:S01]  /*0eb0*/  ISETP.NE.AND.EX P0, PT, R5, UR5, PT, P0 ;  /* 0x0000000505007c0c */ /* 0x000fe2000bf05300 */
[C---:B------:R-:W-:Y:S02]  /*0ec0*/  HFMA2 R26, R6.reuse.H0_H0, R14.H0_H0, R26.H0_H0 ;  /* 0x2000000e061a7231 */ /* 0x040fe4000004081a */
[C---:B------:R-:W-:Y:S02]  /*0ed0*/  HFMA2 R9, R6.reuse.H0_H0, R18.H0_H0, R9.H0_H0 ;  /* 0x2000001206097231 */ /* 0x040fe40000040809 */
[C---:B------:R-:W-:Y:S02]  /*0ee0*/  HFMA2 R20, R6.reuse.H1_H1, R34.H1_H1, R20.H0_H0 ;  /* 0x3000002206147231 */ /* 0x040fe40000040c14 */
[C---:B------:R-:W-:Y:S02]  /*0ef0*/  HFMA2 R26, R6.reuse.H1_H1, R14.H1_H1, R26.H0_H0 ;  /* 0x3000000e061a7231 */ /* 0x040fe40000040c1a */
[----:B------:R-:W-:Y:S02]  /*0f00*/  HFMA2 R9, R6.H1_H1, R18.H1_H1, R9.H0_H0 ;  /* 0x3000001206097231 */ /* 0x000fe40000040c09 */
[----:B------:R-:W-:-:S02]  /*0f10*/  HFMA2 R4, R7.H0_H0, R35.H0_H0, R20.H0_H0 ;  /* 0x2000002307047231 */ /* 0x000fc40000040814 */
[C---:B------:R-:W-:Y:S02]  /*0f20*/  HFMA2 R21, R7.reuse.H0_H0, R11.H0_H0, R21.H0_H0 ;  /* 0x2000000b07157231 */ /* 0x040fe40000040815 */
[C---:B------:R-:W-:Y:S02]  /*0f30*/  HFMA2 R26, R7.reuse.H0_H0, R15.H0_H0, R26.H0_H0 ;  /* 0x2000000f071a7231 */ /* 0x040fe4000004081a */
[C---:B------:R-:W-:Y:S02]  /*0f40*/  HFMA2 R9, R7.reuse.H0_H0, R19.H0_H0, R9.H0_H0 ;  /* 0x2000001307097231 */ /* 0x040fe40000040809 */
[C---:B------:R-:W-:Y:S02]  /*0f50*/  HFMA2 R18, R7.reuse.H1_H1, R35.H1_H1, R4.H0_H0 ;  /* 0x3000002307127231 */ /* 0x040fe40000040c04 */
[C---:B------:R-:W-:Y:S02]  /*0f60*/  HFMA2 R12, R7.reuse.H1_H1, R11.H1_H1, R21.H0_H0 ;  /* 0x3000000b070c7231 */ /* 0x040fe40000040c15 */
[----:B------:R-:W-:-:S02]  /*0f70*/  HFMA2 R14, R7.H1_H1, R15.H1_H1, R26.H0_H0 ;  /* 0x3000000f070e7231 */ /* 0x000fc40000040c1a */
[----:B------:R-:W-:Y:S01]  /*0f80*/  HFMA2 R16, R7.H1_H1, R19.H1_H1, R9.H0_H0 ;  /* 0x3000001307107231 */ /* 0x000fe20000040c09 */
[----:B------:R-:W-:Y:S06]  /*0f90*/  @P0 BRA `(.L_x_4) ;  /* 0xfffffff4003c0947 */ /* 0x000fec000383ffff */
[C---:B------:R-:W-:Y:S02]  /*0fa0*/  SHF.L.U64.HI R9, R10.reuse, 0x7, R5 ;  /* 0x000000070a097819 */ /* 0x040fe40000010205 */
[----:B------:R-:W-:-:S07]  /*0fb0*/  SHF.L.U32 R4, R10, 0x7, RZ ;  /* 0x000000070a047819 */ /* 0x000fce00000006ff */
.L_x_3:
[----:B------:R-:W-:-:S13]  /*0fc0*/  LOP3.LUT P0, RZ, R40, 0x80, RZ, 0xc0, !PT ;  /* 0x0000008028ff7812 */ /* 0x000fda000780c0ff */
[----:B------:R-:W-:Y:S05]  /*0fd0*/  @!P0 BRA `(.L_x_2) ;  /* 0x0000000400748947 */ /* 0x000fea0003800000 */
[----:B------:R-:W0:Y:S01]  /*0fe0*/  LDCU.128 UR12, c[0x0][0x380] ;  /* 0x00007000ff0c77ac */ /* 0x000e220008000c00 */
[C---:B------:R-:W-:Y:S02]  /*0ff0*/  IADD3 R6, P0, PT, R4.reuse, R37, RZ ;  /* 0x0000002504067210 */ /* 0x040fe40007f1e0ff */
[----:B------:R-:W-:Y:S02]  /*1000*/  IADD3 R39, P1, PT, R4, R39, RZ ;  /* 0x0000002704277210 */ /* 0x000fe40007f3e0ff */
[C---:B------:R-:W-:Y:S02]  /*1010*/  IADD3.X R7, PT, PT, R9.reuse, R36, RZ, P0, !PT ;  /* 0x0000002409077210 */ /* 0x040fe400007fe4ff */
[C---:B------:R-:W-:Y:S02]  /*1020*/  SHF.L.U32 R21, R2.reuse, 0x1, RZ ;  /* 0x0000000102157819 */ /* 0x040fe400000006ff */
[----:B------:R-:W-:Y:S01]  /*1030*/  IADD3.X R38, PT, PT, R9, R38, RZ, P1, !PT ;  /* 0x0000002609267210 */ /* 0x000fe20000ffe4ff */
[----:B------:R-:W-:-:S04]  /*1040*/  IMAD.WIDE.U32 R6, R2, UR6, R6 ;  /* 0x0000000602067c25 */ /* 0x000fc8000f8e0006 */
[----:B------:R-:W-:Y:S01]  /*1050*/  IMAD R5, R3, UR6, R7 ;  /* 0x0000000603057c24 */ /* 0x000fe2000f8e0207 */
[----:B------:R-:W-:Y:S02]  /*1060*/  SHF.L.U64.HI R3, R2, 0x1, R3 ;  /* 0x0000000102037819 */ /* 0x000fe40000010203 */
[----:B0-----:R-:W-:Y:S02]  /*1070*/  LEA R8, P0, R6, UR14, 0x1 ;  /* 0x0000000e06087c11 */ /* 0x001fe4000f8008ff */
[----:B------:R-:W-:Y:S02]  /*1080*/  LEA R4, P2, R39, UR12, 0x1 ;  /* 0x0000000c27047c11 */ /* 0x000fe4000f8408ff */
[-C--:B------:R-:W-:Y:S02]  /*1090*/  IADD3 R48, P1, PT, R8, R21.reuse, RZ ;  /* 0x0000001508307210 */ /* 0x080fe40007f3e0ff */
[----:B------:R-:W-:Y:S02]  /*10a0*/  LEA.HI.X R9, R6, UR15, R5, 0x1, P0 ;  /* 0x0000000f06097c11 */ /* 0x000fe400080f0c05 */
[----:B------:R-:W-:-:S02]  /*10b0*/  IADD3 R46, P0, PT, R48, R21, RZ ;  /* 0x00000015302e7210 */ /* 0x000fc40007f1e0ff */
[----:B------:R-:W-:Y:S02]  /*10c0*/  IADD3.X R49, PT, PT, R9, R3, RZ, P1, !PT ;  /* 0x0000000309317210 */ /* 0x000fe40000ffe4ff */
[----:B------:R-:W-:Y:S02]  /*10d0*/  IADD3 R20, P1, PT, R46, R21, RZ ;  /* 0x000000152e147210 */ /* 0x000fe40007f3e0ff */
[-C--:B------:R-:W-:Y:S02]  /*10e0*/  IADD3.X R47, PT, PT, R49, R3.reuse, RZ, P0, !PT ;  /* 0x00000003312f7210 */ /* 0x080fe400007fe4ff */
[----:B------:R-:W-:Y:S02]  /*10f0*/  LEA.HI.X R5, R39, UR13, R38, 0x1, P2 ;  /* 0x0000000d27057c11 */ /* 0x000fe400090f0c26 */
[----:B------:R-:W-:-:S03]  /*1100*/  IADD3.X R21, PT, PT, R47, R3, RZ, P1, !PT ;  /* 0x000000032f157210 */ /* 0x000fc60000ffe4ff */
[----:B------:R-:W2:Y:S04]  /*1110*/  LDG.E.LU.128 R40, desc[UR8][R4.64] ;  /* 0x0000000804287981 */ /* 0x000ea8000c3e1d00 */
[----:B------:R-:W2:Y:S04]  /*1120*/  LDG.E.128 R36, desc[UR8][R8.64] ;  /* 0x0000000808247981 */ /* 0x000ea8000c1e1d00 */
[----:B------:R-:W3:Y:S04]  /*1130*/  LDG.E.128 R24, desc[UR8][R48.64] ;  /* 0x0000000830187981 */ /* 0x000ee8000c1e1d00 */
[----:B------:R-:W4:Y:S04]  /*1140*/  LDG.E.128 R28, desc[UR8][R46.64] ;  /* 0x000000082e1c7981 */ /* 0x000f28000c1e1d00 */
[----:B------:R-:W5:Y:S04]  /*1150*/  LDG.E.128 R32, desc[UR8][R20.64] ;  /* 0x0000000814207981 */ /* 0x000f68000c1e1d00 */
[----:B------:R-:W5:Y:S04]  /*1160*/  LDG.E.LU.128 R4, desc[UR8][R4.64+0x80] ;  /* 0x0000800804047981 */ /* 0x000f68000c3e1d00 */
[----:B------:R-:W5:Y:S04]  /*1170*/  LDG.E.128 R8, desc[UR8][R8.64+0x80] ;  /* 0x0000800808087981 */ /* 0x000f68000c1e1d00 */
[----:B------:R-:W5:Y:S01]  /*1180*/  LDG.E.128 R20, desc[UR8][R20.64+0x80] ;  /* 0x0000800814147981 */ /* 0x000f62000c1e1d00 */
[----:B--2---:R-:W-:-:S02]  /*1190*/  HFMA2 R18, R40.H0_H0, R36.H0_H0, R18.H0_H0 ;  /* 0x2000002428127231 */ /* 0x004fc40000040812 */
[C---:B---3--:R-:W-:Y:S02]  /*11a0*/  HFMA2 R12, R40.reuse.H0_H0, R24.H0_H0, R12.H0_H0 ;  /* 0x20000018280c7231 */ /* 0x048fe4000004080c */
[C---:B------:R-:W-:Y:S02]  /*11b0*/  HFMA2 R36, R40.reuse.H1_H1, R36.H1_H1, R18.H0_H0 ;  /* 0x3000002428247231 */ /* 0x040fe40000040c12 */
[C---:B----4-:R-:W-:Y:S02]  /*11c0*/  HFMA2 R14, R40.reuse.H0_H0, R28.H0_H0, R14.H0_H0 ;  /* 0x2000001c280e7231 */ /* 0x050fe4000004080e */
[C---:B------:R-:W-:Y:S02]  /*11d0*/  HFMA2 R12, R40.reuse.H1_H1, R24.H1_H1, R12.H0_H0 ;  /* 0x30000018280c7231 */ /* 0x040fe40000040c0c */
[C---:B-----5:R-:W-:Y:S02]  /*11e0*/  HFMA2 R16, R40.reuse.H0_H0, R32.H0_H0, R16.H0_H0 ;  /* 0x2000002028107231 */ /* 0x060fe40000040810 */
[----:B------:R-:W-:-:S02]  /*11f0*/  HFMA2 R14, R40.H1_H1, R28.H1_H1, R14.H0_H0 ;  /* 0x3000001c280e7231 */ /* 0x000fc40000040c0e */
[----:B------:R-:W-:Y:S02]  /*1200*/  HFMA2 R16, R40.H1_H1, R32.H1_H1, R16.H0_H0 ;  /* 0x3000002028107231 */ /* 0x000fe40000040c10 */
[C---:B------:R-:W-:Y:S02]  /*1210*/  HFMA2 R36, R41.reuse.H0_H0, R37.H0_H0, R36.H0_H0 ;  /* 0x2000002529247231 */ /* 0x040fe40000040824 */
[C---:B------:R-:W-:Y:S02]  /*1220*/  HFMA2 R12, R41.reuse.H0_H0, R25.H0_H0, R12.H0_H0 ;  /* 0x20000019290c7231 */ /* 0x040fe4000004080c */
[C---:B------:R-:W-:Y:S02]  /*1230*/  HFMA2 R14, R41.reuse.H0_H0, R29.H0_H0, R14.H0_H0 ;  /* 0x2000001d290e7231 */ /* 0x040fe4000004080e */
[C---:B------:R-:W-:Y:S02]  /*1240*/  HFMA2 R16, R41.reuse.H0_H0, R33.H0_H0, R16.H0_H0 ;  /* 0x2000002129107231 */ /* 0x040fe40000040810 */
[----:B------:R-:W-:-:S02]  /*1250*/  HFMA2 R19, R41.H1_H1, R37.H1_H1, R36.H0_H0 ;  /* 0x3000002529137231 */ /* 0x000fc40000040c24 */
[C---:B------:R-:W-:Y:S02]  /*1260*/  HFMA2 R13, R41.reuse.H1_H1, R25.H1_H1, R12.H0_H0 ;  /* 0x30000019290d7231 */ /* 0x040fe40000040c0c */
[C---:B------:R-:W-:Y:S02]  /*1270*/  HFMA2 R15, R41.reuse.H1_H1, R29.H1_H1, R14.H0_H0 ;  /* 0x3000001d290f7231 */ /* 0x040fe40000040c0e */
[----:B------:R-:W-:Y:S02]  /*1280*/  HFMA2 R17, R41.H1_H1, R33.H1_H1, R16.H0_H0 ;  /* 0x3000002129117231 */ /* 0x000fe40000040c10 */
[C---:B------:R-:W-:Y:S02]  /*1290*/  HFMA2 R2, R42.reuse.H0_H0, R38.H0_H0, R19.H0_H0 ;  /* 0x200000262a027231 */ /* 0x040fe40000040813 */
[C---:B------:R-:W-:Y:S02]  /*12a0*/  HFMA2 R3, R42.reuse.H0_H0, R26.H0_H0, R13.H0_H0 ;  /* 0x2000001a2a037231 */ /* 0x040fe4000004080d */
[----:B------:R-:W-:-:S02]  /*12b0*/  HFMA2 R24, R42.H0_H0, R30.H0_H0, R15.H0_H0 ;  /* 0x2000001e2a187231 */ /* 0x000fc4000004080f */
[C---:B------:R-:W-:Y:S01]  /*12c0*/  HFMA2 R25, R42.reuse.H0_H0, R34.H0_H0, R17.H0_H0 ;  /* 0x200000222a197231 */ /* 0x040fe20000040811 */
[----:B------:R-:W2:Y:S04]  /*12d0*/  LDG.E.128 R12, desc[UR8][R48.64+0x80] ;  /* 0x00008008300c7981 */ /* 0x000ea8000c1e1d00 */
[----:B------:R-:W3:Y:S01]  /*12e0*/  LDG.E.128 R16, desc[UR8][R46.64+0x80] ;  /* 0x000080082e107981 */ /* 0x000ee2000c1e1d00 */
[C---:B------:R-:W-:Y:S02]  /*12f0*/  HFMA2 R2, R42.reuse.H1_H1, R38.H1_H1, R2.H0_H0 ;  /* 0x300000262a027231 */ /* 0x040fe40000040c02 */
[C---:B------:R-:W-:Y:S02]  /*1300*/  HFMA2 R3, R42.reuse.H1_H1, R26.H1_H1, R3.H0_H0 ;  /* 0x3000001a2a037231 */ /* 0x040fe40000040c03 */
        /* <DEDUP_REMOVED lines=12> */
[----:B------:R-:W-:-:S02]  /*13d0*/  HFMA2 R2, R4.H1_H1, R8.H1_H1, R2.H0_H0 ;  /* 0x3000000804027231 */ /* 0x000fc40000040c02 */
[----:B------:R-:W-:Y:S02]  /*13e0*/  HFMA2 R25, R4.H1_H1, R20.H1_H1, R25.H0_H0 ;  /* 0x3000001404197231 */ /* 0x000fe40000040c19 */
[C---:B------:R-:W-:Y:S02]  /*13f0*/  HFMA2 R2, R5.reuse.H0_H0, R9.H0_H0, R2.H0_H0 ;  /* 0x2000000905027231 */ /* 0x040fe40000040802 */
[----:B------:R-:W-:-:S04]  /*1400*/  HFMA2 R25, R5.H0_H0, R21.H0_H0, R25.H0_H0 ;  /* 0x2000001505197231 */ /* 0x000fc80000040819 */
[----:B------:R-:W-:-:S04]  /*1410*/  HFMA2 R25, R5.H1_H1, R21.H1_H1, R25.H0_H0 ;  /* 0x3000001505197231 */ /* 0x000fc80000040c19 */
[----:B------:R-:W-:-:S04]  /*1420*/  HFMA2 R25, R6.H0_H0, R22.H0_H0, R25.H0_H0 ;  /* 0x2000001606197231 */ /* 0x000fc80000040819 */
[----:B------:R-:W-:-:S04]  /*1430*/  HFMA2 R25, R6.H1_H1, R22.H1_H1, R25.H0_H0 ;  /* 0x3000001606197231 */ /* 0x000fc80000040c19 */
[----:B------:R-:W-:Y:S02]  /*1440*/  HFMA2 R25, R7.H0_H0, R23.H0_H0, R25.H0_H0 ;  /* 0x2000001707197231 */ /* 0x000fe40000040819 */
[C---:B--2---:R-:W-:Y:S02]  /*1450*/  HFMA2 R3, R4.reuse.H0_H0, R12.H0_H0, R3.H0_H0 ;  /* 0x2000000c04037231 */ /* 0x044fe40000040803 */
[C---:B---3--:R-:W-:Y:S02]  /*1460*/  HFMA2 R24, R4.reuse.H0_H0, R16.H0_H0, R24.H0_H0 ;  /* 0x2000001004187231 */ /* 0x048fe40000040818 */
[C---:B------:R-:W-:Y:S02]  /*1470*/  HFMA2 R3, R4.reuse.H1_H1, R12.H1_H1, R3.H0_H0 ;  /* 0x3000000c04037231 */ /* 0x040fe40000040c03 */
[----:B------:R-:W-:Y:S02]  /*1480*/  HFMA2 R24, R4.H1_H1, R16.H1_H1, R24.H0_H0 ;  /* 0x3000001004187231 */ /* 0x000fe40000040c18 */
[----:B------:R-:W-:-:S02]  /*1490*/  HFMA2 R4, R5.H0_H0, R13.H0_H0, R3.H0_H0 ;  /* 0x2000000d05047231 */ /* 0x000fc40000040803 */
[C---:B------:R-:W-:Y:S02]  /*14a0*/  HFMA2 R24, R5.reuse.H0_H0, R17.H0_H0, R24.H0_H0 ;  /* 0x2000001105187231 */ /* 0x040fe40000040818 */
[C---:B------:R-:W-:Y:S02]  /*14b0*/  HFMA2 R3, R5.reuse.H1_H1, R9.H1_H1, R2.H0_H0 ;  /* 0x3000000905037231 */ /* 0x040fe40000040c02 */
[C---:B------:R-:W-:Y:S02]  /*14c0*/  HFMA2 R4, R5.reuse.H1_H1, R13.H1_H1, R4.H0_H0 ;  /* 0x3000000d05047231 */ /* 0x040fe40000040c04 */
[----:B------:R-:W-:Y:S02]  /*14d0*/  HFMA2 R9, R5.H1_H1, R17.H1_H1, R24.H0_H0 ;  /* 0x3000001105097231 */ /* 0x000fe40000040c18 */
[C---:B------:R-:W-:Y:S02]  /*14e0*/  HFMA2 R3, R6.reuse.H0_H0, R10.H0_H0, R3.H0_H0 ;  /* 0x2000000a06037231 */ /* 0x040fe40000040803 */
        /* <DEDUP_REMOVED lines=10> */
[C---:B------:R-:W-:Y:S02]  /*1590*/  HFMA2 R14, R7.reuse.H1_H1, R19.H1_H1, R9.H0_H0 ;  /* 0x30000013070e7231 */ /* 0x040fe40000040c09 */
[----:B------:R-:W-:-:S07]  /*15a0*/  HFMA2 R16, R7.H1_H1, R23.H1_H1, R25.H0_H0 ;  /* 0x3000001707107231 */ /* 0x000fce0000040c19 */
.L_x_2:
[----:B------:R-:W-:Y:S01]  /*15b0*/  PRMT R14, R14, 0x5410, R14 ;  /* 0x000054100e0e7816 */ /* 0x000fe2000000000e */
[----:B------:R-:W0:Y:S01]  /*15c0*/  S2R R19, SR_TID.X ;  /* 0x0000000000137919 */ /* 0x000e220000002100 */
[----:B------:R-:W-:Y:S02]  /*15d0*/  PRMT R12, R12, 0x5410, R12 ;  /* 0x000054100c0c7816 */ /* 0x000fe4000000000c */
[----:B------:R-:W-:Y:S01]  /*15e0*/  PRMT R16, R16, 0x5410, R16 ;  /* 0x0000541010107816 */ /* 0x000fe20000000010 */
[----:B------:R-:W1:Y:S01]  /*15f0*/  SHFL.BFLY PT, R7, R14, 0x4, 0x1f ;  /* 0x0c801f000e077f89 */ /* 0x000e6200000e0000 */
[----:B------:R-:W-:-:S03]  /*1600*/  PRMT R18, R18, 0x5410, R18 ;  /* 0x0000541012127816 */ /* 0x000fc60000000012 */
[----:B------:R-:W2:Y:S04]  /*1610*/  SHFL.BFLY PT, R5, R12, 0x4, 0x1f ;  /* 0x0c801f000c057f89 */ /* 0x000ea800000e0000 */
[----:B------:R-:W3:Y:S04]  /*1620*/  SHFL.BFLY PT, R9, R16, 0x4, 0x1f ;  /* 0x0c801f0010097f89 */ /* 0x000ee800000e0000 */
[----:B------:R-:W4:Y:S01]  /*1630*/  SHFL.BFLY PT, R3, R18, 0x4, 0x1f ;  /* 0x0c801f0012037f89 */ /* 0x000f2200000e0000 */
[----:B-1----:R-:W-:Y:S02]  /*1640*/  HADD2 R7, R14.H0_H0, R7.H0_H0 ;  /* 0x200000070e077230 */ /* 0x002fe40000000800 */
[----:B--2---:R-:W-:-:S03]  /*1650*/  HADD2 R5, R12.H0_H0, R5.H0_H0 ;  /* 0x200000050c057230 */ /* 0x004fc60000000800 */
[----:B------:R-:W1:Y:S01]  /*1660*/  SHFL.BFLY PT, R6, R7, 0x2, 0x1f ;  /* 0x0c401f0007067f89 */ /* 0x000e6200000e0000 */
[----:B0-----:R-:W-:Y:S01]  /*1670*/  LOP3.LUT R11, R19, 0x1f, RZ, 0xc0, !PT ;  /* 0x0000001f130b7812 */ /* 0x001fe200078ec0ff */
[----:B---3--:R-:W-:Y:S02]  /*1680*/  HADD2 R9, R16.H0_H0, R9.H0_H0 ;  /* 0x2000000910097230 */ /* 0x008fe40000000800 */
[----:B------:R-:W0:Y:S01]  /*1690*/  SHFL.BFLY PT, R4, R5, 0x2, 0x1f ;  /* 0x0c401f0005047f89 */ /* 0x000e2200000e0000 */
[----:B------:R-:W-:Y:S01]  /*16a0*/  LOP3.LUT P0, RZ, R11, 0x7, RZ, 0xc0, !PT ;  /* 0x000000070bff7812 */ /* 0x000fe2000780c0ff */
[----:B----4-:R-:W-:Y:S02]  /*16b0*/  HADD2 R3, R18.H0_H0, R3.H0_H0 ;  /* 0x2000000312037230 */ /* 0x010fe40000000800 */
[----:B------:R-:W2:Y:S04]  /*16c0*/  SHFL.BFLY PT, R8, R9, 0x2, 0x1f ;  /* 0x0c401f0009087f89 */ /* 0x000ea800000e0000 */
[----:B------:R-:W3:Y:S01]  /*16d0*/  SHFL.BFLY PT, R2, R3, 0x2, 0x1f ;  /* 0x0c401f0003027f89 */ /* 0x000ee200000e0000 */
[----:B-1----:R-:W-:-:S02]  /*16e0*/  HADD2 R6, R7.H0_H0, R6.H0_H0 ;  /* 0x2000000607067230 */ /* 0x002fc40000000800 */
[----:B0-----:R-:W-:-:S03]  /*16f0*/  HADD2 R4, R5.H0_H0, R4.H0_H0 ;  /* 0x2000000405047230 */ /* 0x001fc60000000800 */
[----:B------:R0:W1:Y:S01]  /*1700*/  SHFL.BFLY PT, R13, R6, 0x1, 0x1f ;  /* 0x0c201f00060d7f89 */ /* 0x00006200000e0000 */
[----:B--2---:R-:W-:-:S03]  /*1710*/  HADD2 R10, R9.H0_H0, R8.H0_H0 ;  /* 0x20000008090a7230 */ /* 0x004fc60000000800 */
[----:B------:R0:W2:Y:S01]  /*1720*/  SHFL.BFLY PT, R11, R4, 0x1, 0x1f ;  /* 0x0c201f00040b7f89 */ /* 0x0000a200000e0000 */
[----:B---3--:R-:W-:-:S03]  /*1730*/  HADD2 R7, R3.H0_H0, R2.H0_H0 ;  /* 0x2000000203077230 */ /* 0x008fc60000000800 */
[----:B------:R0:W3:Y:S04]  /*1740*/  SHFL.BFLY PT, R15, R10, 0x1, 0x1f ;  /* 0x0c201f000a0f7f89 */ /* 0x0000e800000e0000 */
[----:B------:R0:W4:Y:S01]  /*1750*/  SHFL.BFLY PT, R12, R7, 0x1, 0x1f ;  /* 0x0c201f00070c7f89 */ /* 0x00012200000e0000 */
[----:B------:R-:W-:Y:S05]  /*1760*/  @P0 EXIT ;  /* 0x000000000000094d */ /* 0x000fea0003800000 */
[----:B------:R-:W3:Y:S01]  /*1770*/  LDC.64 R16, c[0x0][0x3a0] ;  /* 0x0000e800ff107b82 */ /* 0x000ee20000000a00 */
[----:B------:R-:W-:Y:S01]  /*1780*/  HFMA2 R3, -RZ, RZ, 0, 0 ;  /* 0x00000000ff037431 */ /* 0x000fe200000001ff */
[----:B------:R-:W-:Y:S01]  /*1790*/  SHF.R.U32.HI R2, RZ, 0x3, R19 ;  /* 0x00000003ff027819 */ /* 0x000fe20000011613 */
[----:B------:R-:W3:Y:S01]  /*17a0*/  LDCU.64 UR10, c[0x0][0x390] ;  /* 0x00007200ff0a77ac */ /* 0x000ee20008000a00 */
[----:B--2---:R-:W-:Y:S02]  /*17b0*/  HADD2 R14, R4.H0_H0, R11.H0_H0 ;  /* 0x2000000b040e7230 */ /* 0x004fe40000000800 */
[----:B0-----:R-:W-:Y:S01]  /*17c0*/  HFMA2 R4, -RZ, RZ, 0, 0.19775390625 ;  /* 0x00003254ff047431 */ /* 0x001fe200000001ff */
[----:B------:R-:W-:Y:S01]  /*17d0*/  LOP3.LUT R2, R2, 0x7c, RZ, 0xc0, !PT ;  /* 0x0000007c02027812 */ /* 0x000fe200078ec0ff */
[----:B------:R-:W-:Y:S01]  /*17e0*/  USHF.L.U32 UR4, UR6, 0x2, URZ ;  /* 0x0000000206047899 */ /* 0x000fe200080006ff */
[----:B------:R-:W-:Y:S01]  /*17f0*/  BSSY.RECONVERGENT B0, `(.L_x_5) ;  /* 0x0000017000007945 */ /* 0x000fe20003800200 */
[----:B------:R-:W-:Y:S01]  /*1800*/  UMOV UR5, URZ ;  /* 0x000000ff00057c82 */ /* 0x000fe20008000000 */
[----:B-1----:R-:W-:-:S02]  /*1810*/  HADD2 R13, R6.H0_H0, R13.H0_H0 ;  /* 0x2000000d060d7230 */ /* 0x002fc40000000800 */
[----:B------:R-:W-:-:S04]  /*1820*/  IMAD.HI.U32 R3, R44, 0x10, R2 ;  /* 0x000000102c037827 */ /* 0x000fc800078e0002 */
[----:B----4-:R-:W-:Y:S02]  /*1830*/  HADD2 R12, R7.H0_H0, R12.H0_H0 ;  /* 0x2000000c070c7230 */ /* 0x010fe40000000800 */
[-C--:B---3--:R-:W-:Y:S02]  /*1840*/  IMAD R2, R3, R16.reuse, RZ ;  /* 0x0000001003027224 */ /* 0x088fe400078e02ff */
[----:B------:R-:W-:-:S04]  /*1850*/  IMAD.WIDE.U32 R8, R0, R16, UR4 ;  /* 0x0000000400087e25 */ /* 0x000fc8000f8e0010 */
[----:B------:R-:W-:Y:S01]  /*1860*/  IMAD R3, R0, R17, R2 ;  /* 0x0000001100037224 */ /* 0x000fe200078e0202 */
[----:B------:R-:W-:-:S04]  /*1870*/  LEA R5, P0, R8, UR10, 0x1 ;  /* 0x0000000a08057c11 */ /* 0x000fc8000f8008ff */
[----:B------:R-:W-:Y:S02]  /*1880*/  IADD3 R3, PT, PT, R9, R3, RZ ;  /* 0x0000000309037210 */ /* 0x000fe40007ffe0ff */
[C---:B------:R-:W-:Y:S02]  /*1890*/  LOP3.LUT R2, R5.reuse, 0xfffffffd, RZ, 0xc0, !PT ;  /* 0xfffffffd05027812 */ /* 0x040fe400078ec0ff */
[----:B------:R-:W-:Y:S02]  /*18a0*/  LEA.HI.X R3, R8, UR11, R3, 0x1, P0 ;  /* 0x0000000b08037c11 */ /* 0x000fe400080f0c03 */
[----:B------:R-:W-:-:S03]  /*18b0*/  LOP3.LUT R0, R5, 0x2, RZ, 0xc0, !PT ;  /* 0x0000000205007812 */ /* 0x000fc600078ec0ff */
[----:B------:R0:W5:Y:S01]  /*18c0*/  LD.E R9, desc[UR8][R2.64] ;  /* 0x0000000802097980 */ /* 0x000162000c101900 */
[----:B------:R-:W-:Y:S01]  /*18d0*/  ISETP.EQ.U32.AND P0, PT, R0, RZ, PT ;  /* 0x000000ff0000720c */ /* 0x000fe20003f02070 */
[----:B------:R-:W-:-:S03]  /*18e0*/  HADD2 R0, R10.H0_H0, R15.H0_H0 ;  /* 0x2000000f0a007230 */ /* 0x000fc60000000800 */
[----:B------:R-:W-:-:S09]  /*18f0*/  SEL R6, R4, 0x7610, P0 ;  /* 0x0000761004067807 */ /* 0x000fd20000000000 */
.L_x_6:
[----:B-----5:R-:W-:-:S05]  /*1900*/  HADD2 R7, R9, R12.H0_H0 ;  /* 0x2000000c09077230 */ /* 0x020fca0000000000 */
[----:B------:R-:W-:-:S06]  /*1910*/  PRMT R8, R9, R6, R7 ;  /* 0x0000000609087216 */ /* 0x000fcc0000000007 */
[----:B------:R-:W2:Y:S02]  /*1920*/  ATOM.E.CAS.STRONG.GPU PT, R8, [R2], R9, R8 ;  /* 0x000000090208738b */ /* 0x000ea400001ee108 */
[----:B--2---:R-:W-:Y:S02]  /*1930*/  ISETP.NE.U32.AND P0, PT, R8, R9, PT ;  /* 0x000000090800720c */ /* 0x004fe40003f05070 */
[----:B------:R-:W-:-:S11]  /*1940*/  MOV R9, R8 ;  /* 0x0000000800097202 */ /* 0x000fd60000000f00 */
[----:B------:R-:W-:Y:S05]  /*1950*/  @P0 BRA `(.L_x_6) ;  /* 0xfffffffc00e80947 */ /* 0x000fea000383ffff */
[----:B------:R-:W-:Y:S05]  /*1960*/  BSYNC.RECONVERGENT B0 ;  /* 0x0000000000007941 */ /* 0x000fea0003800200 */
.L_x_5:
[----:B------:R-:W-:Y:S01]  /*1970*/  IADD3 R11, P0, PT, R5, 0x2, RZ ;  /* 0x00000002050b7810 */ /* 0x000fe20007f1e0ff */
[----:B------:R-:W-:Y:S03]  /*1980*/  BSSY.RECONVERGENT B0, `(.L_x_7) ;  /* 0x000000d000007945 */ /* 0x000fe60003800200 */
[----:B------:R-:W-:Y:S02]  /*1990*/  IADD3.X R7, PT, PT, RZ, R3, RZ, P0, !PT ;  /* 0x00000003ff077210 */ /* 0x000fe400007fe4ff */
[C---:B------:R-:W-:Y:S02]  /*19a0*/  LOP3.LUT R6, R11.reuse, 0xfffffffd, RZ, 0xc0, !PT ;  /* 0xfffffffd0b067812 */ /* 0x040fe400078ec0ff */
[----:B------:R-:W-:-:S03]  /*19b0*/  LOP3.LUT R8, R11, 0x2, RZ, 0xc0, !PT ;  /* 0x000000020b087812 */ /* 0x000fc600078ec0ff */
[----:B------:R1:W5:Y:S01]  /*19c0*/  LD.E R9, desc[UR8][R6.64] ;  /* 0x0000000806097980 */ /* 0x000362000c101900 */
[----:B------:R-:W-:-:S04]  /*19d0*/  ISETP.EQ.U32.AND P0, PT, R8, RZ, PT ;  /* 0x000000ff0800720c */ /* 0x000fc80003f02070 */
[----:B------:R-:W-:-:S09]  /*19e0*/  SEL R8, R4, 0x7610, P0 ;  /* 0x0000761004087807 */ /* 0x000fd20000000000 */
.L_x_8:
[----:B-----5:R-:W-:-:S05]  /*19f0*/  HADD2 R10, R9, R14.H0_H0 ;  /* 0x2000000e090a7230 */ /* 0x020fca0000000000 */
[----:B------:R-:W-:-:S06]  /*1a00*/  PRMT R10, R9, R8, R10 ;  /* 0x00000008090a7216 */ /* 0x000fcc000000000a */
[----:B------:R-:W2:Y:S02]  /*1a10*/  ATOM.E.CAS.STRONG.GPU PT, R10, [R6], R9, R10 ;  /* 0x00000009060a738b */ /* 0x000ea400001ee10a */
[----:B--2---:R-:W-:Y:S02]  /*1a20*/  ISETP.NE.U32.AND P0, PT, R10, R9, PT ;  /* 0x000000090a00720c */ /* 0x004fe40003f05070 */
[----:B------:R-:W-:-:S11]  /*1a30*/  MOV R9, R10 ;  /* 0x0000000a00097202 */ /* 0x000fd60000000f00 */
[----:B------:R-:W-:Y:S05]  /*1a40*/  @P0 BRA `(.L_x_8) ;  /* 0xfffffffc00e80947 */ /* 0x000fea000383ffff */
[----:B------:R-:W-:Y:S05]  /*1a50*/  BSYNC.RECONVERGENT B0 ;  /* 0x0000000000007941 */ /* 0x000fea0003800200 */
.L_x_7:
[----:B------:R-:W-:Y:S01]  /*1a60*/  IADD3 R11, P0, PT, R5, 0x4, RZ ;  /* 0x00000004050b7810 */ /* 0x000fe20007f1e0ff */
[----:B------:R-:W-:Y:S03]  /*1a70*/  BSSY.RECONVERGENT B0, `(.L_x_9) ;  /* 0x000000d000007945 */ /* 0x000fe60003800200 */
[----:B-1----:R-:W-:Y:S02]  /*1a80*/  IADD3.X R7, PT, PT, RZ, R3, RZ, P0, !PT ;  /* 0x00000003ff077210 */ /* 0x002fe400007fe4ff */
[C---:B------:R-:W-:Y:S02]  /*1a90*/  LOP3.LUT R6, R11.reuse, 0xfffffffd, RZ, 0xc0, !PT ;  /* 0xfffffffd0b067812 */ /* 0x040fe400078ec0ff */
[----:B------:R-:W-:-:S03]  /*1aa0*/  LOP3.LUT R8, R11, 0x2, RZ, 0xc0, !PT ;  /* 0x000000020b087812 */ /* 0x000fc600078ec0ff */
[----:B------:R1:W5:Y:S01]  /*1ab0*/  LD.E R9, desc[UR8][R6.64] ;  /* 0x0000000806097980 */ /* 0x000362000c101900 */
[----:B------:R-:W-:-:S04]  /*1ac0*/  ISETP.EQ.U32.AND P0, PT, R8, RZ, PT ;  /* 0x000000ff0800720c */ /* 0x000fc80003f02070 */
[----:B------:R-:W-:-:S09]  /*1ad0*/  SEL R8, R4, 0x7610, P0 ;  /* 0x0000761004087807 */ /* 0x000fd20000000000 */
.L_x_10:
[----:B-----5:R-:W-:-:S05]  /*1ae0*/  HADD2 R10, R9, R13.H0_H0 ;  /* 0x2000000d090a7230 */ /* 0x020fca0000000000 */
[----:B------:R-:W-:-:S06]  /*1af0*/  PRMT R10, R9, R8, R10 ;  /* 0x00000008090a7216 */ /* 0x000fcc000000000a */
[----:B------:R-:W2:Y:S02]  /*1b00*/  ATOM.E.CAS.STRONG.GPU PT, R10, [R6], R9, R10 ;  /* 0x00000009060a738b */ /* 0x000ea400001ee10a */
[----:B--2---:R-:W-:Y:S02]  /*1b10*/  ISETP.NE.U32.AND P0, PT, R10, R9, PT ;  /* 0x000000090a00720c */ /* 0x004fe40003f05070 */
[----:B------:R-:W-:-:S11]  /*1b20*/  MOV R9, R10 ;  /* 0x0000000a00097202 */ /* 0x000fd60000000f00 */
[----:B------:R-:W-:Y:S05]  /*1b30*/  @P0 BRA `(.L_x_10) ;  /* 0xfffffffc00e80947 */ /* 0x000fea000383ffff */
[----:B------:R-:W-:Y:S05]  /*1b40*/  BSYNC.RECONVERGENT B0 ;  /* 0x0000000000007941 */ /* 0x000fea0003800200 */
.L_x_9:
[----:B------:R-:W-:-:S04]  /*1b50*/  IADD3 R8, P0, PT, R5, 0x6, RZ ;  /* 0x0000000605087810 */ /* 0x000fc80007f1e0ff */
[----:B0-----:R-:W-:Y:S02]  /*1b60*/  IADD3.X R3, PT, PT, RZ, R3, RZ, P0, !PT ;  /* 0x00000003ff037210 */ /* 0x001fe400007fe4ff */
[C---:B------:R-:W-:Y:S02]  /*1b70*/  LOP3.LUT R2, R8.reuse, 0xfffffffd, RZ, 0xc0, !PT ;  /* 0xfffffffd08027812 */ /* 0x040fe400078ec0ff */
[----:B------:R-:W-:-:S03]  /*1b80*/  LOP3.LUT R5, R8, 0x2, RZ, 0xc0, !PT ;  /* 0x0000000208057812 */ /* 0x000fc600078ec0ff */
[----:B-1----:R0:W5:Y:S01]  /*1b90*/  LD.E R7, desc[UR8][R2.64] ;  /* 0x0000000802077980 */ /* 0x002162000c101900 */
[----:B------:R-:W-:-:S04]  /*1ba0*/  ISETP.EQ.U32.AND P0, PT, R5, RZ, PT ;  /* 0x000000ff0500720c */ /* 0x000fc80003f02070 */
[----:B------:R-:W-:-:S09]  /*1bb0*/  SEL R4, R4, 0x7610, P0 ;  /* 0x0000761004047807 */ /* 0x000fd20000000000 */
.L_x_11:
[----:B-----5:R-:W-:-:S05]  /*1bc0*/  HADD2 R5, R7, R0.H0_H0 ;  /* 0x2000000007057230 */ /* 0x020fca0000000000 */
[----:B------:R-:W-:-:S05]  /*1bd0*/  PRMT R5, R7, R4, R5 ;  /* 0x0000000407057216 */ /* 0x000fca0000000005 */
[----:B------:R-:W2:Y:S02]  /*1be0*/  ATOM.E.CAS.STRONG.GPU PT, R6, [R2], R7, R5 ;  /* 0x000000070206738b */ /* 0x000ea400001ee105 */
[----:B--2---:R-:W-:Y:S02]  /*1bf0*/  ISETP.NE.U32.AND P0, PT, R6, R7, PT ;  /* 0x000000070600720c */ /* 0x004fe40003f05070 */
[----:B------:R-:W-:-:S11]  /*1c00*/  MOV R7, R6 ;  /* 0x0000000600077202 */ /* 0x000fd60000000f00 */
[----:B------:R-:W-:Y:S05]  /*1c10*/  @P0 BRA `(.L_x_11) ;  /* 0xfffffffc00e80947 */ /* 0x000fea000383ffff */
[----:B------:R-:W-:Y:S05]  /*1c20*/  EXIT ;  /* 0x000000000000794d */ /* 0x000fea0003800000 */
        .weak           $__internal_0_$__cuda_sm20_div_u64
        .type           $__internal_0_$__cuda_sm20_div_u64,@function
        .size           $__internal_0_$__cuda_sm20_div_u64,(.L_x_51 - $__internal_0_$__cuda_sm20_div_u64)
$__internal_0_$__cuda_sm20_div_u64:
[----:B------:R-:W-:Y:S02]  /*1c30*/  UMOV UR5, URZ ;  /* 0x000000ff00057c82 */ /* 0x000fe40008000000 */
[----:B------:R-:W0:Y:S08]  /*1c40*/  I2F.U64.RP R6, UR4 ;  /* 0x0000000400067d12 */ /* 0x000e300008309000 */
[----:B0-----:R-:W0:Y:S02]  /*1c50*/  MUFU.RCP R6, R6 ;  /* 0x0000000600067308 */ /* 0x001e240000001000 */
[----:B0-----:R-:W-:-:S06]  /*1c60*/  IADD3 R2, PT, PT, R6, 0x1ffffffe, RZ ;  /* 0x1ffffffe06027810 */ /* 0x001fcc0007ffe0ff */
[----:B------:R-:W0:Y:S02]  /*1c70*/  F2I.U64.TRUNC R2, R2 ;  /* 0x0000000200027311 */ /* 0x000e24000020d800 */
[----:B0-----:R-:W-:-:S04]  /*1c80*/  IMAD.WIDE.U32 R4, R2, UR4, RZ ;  /* 0x0000000402047c25 */ /* 0x001fc8000f8e00ff */
[----:B------:R-:W-:Y:S01]  /*1c90*/  IMAD R5, R3, UR4, R5 ;  /* 0x0000000403057c24 */ /* 0x000fe2000f8e0205 */
[----:B------:R-:W-:-:S04]  /*1ca0*/  IADD3 R7, P0, PT, RZ, -R4, RZ ;  /* 0x80000004ff077210 */ /* 0x000fc80007f1e0ff */
[----:B------:R-:W-:Y:S01]  /*1cb0*/  IADD3.X R9, PT, PT, RZ, ~R5, RZ, P0, !PT ;  /* 0x80000005ff097210 */ /* 0x000fe200007fe4ff */
[----:B------:R-:W-:Y:S01]  /*1cc0*/  IMAD.HI.U32 R4, R2, R7, RZ ;  /* 0x0000000702047227 */ /* 0x000fe200078e00ff */
[----:B------:R-:W-:-:S03]  /*1cd0*/  MOV R5, R2 ;  /* 0x0000000200057202 */ /* 0x000fc60000000f00 */
[-C--:B------:R-:W-:Y:S02]  /*1ce0*/  IMAD R11, R3, R9.reuse, RZ ;  /* 0x00000009030b7224 */ /* 0x080fe400078e02ff */
[----:B------:R-:W-:-:S04]  /*1cf0*/  IMAD.WIDE.U32 R4, P0, R2, R9, R4 ;  /* 0x0000000902047225 */ /* 0x000fc80007800004 */
[----:B------:R-:W-:-:S04]  /*1d00*/  IMAD.HI.U32 R9, R3, R9, RZ ;  /* 0x0000000903097227 */ /* 0x000fc800078e00ff */
[----:B------:R-:W-:-:S05]  /*1d10*/  IMAD.HI.U32 R4, P1, R3, R7, R4 ;  /* 0x0000000703047227 */ /* 0x000fca0007820004 */
[----:B------:R-:W-:Y:S02]  /*1d20*/  IADD3 R5, P2, PT, R11, R4, RZ ;  /* 0x000000040b057210 */ /* 0x000fe40007f5e0ff */
[----:B------:R-:W-:-:S03]  /*1d30*/  IADD3.X R4, PT, PT, R9, R3, RZ, P0, !PT ;  /* 0x0000000309047210 */ /* 0x000fc600007fe4ff */
[----:B------:R-:W-:Y:S01]  /*1d40*/  IMAD.WIDE.U32 R2, R5, UR4, RZ ;  /* 0x0000000405027c25 */ /* 0x000fe2000f8e00ff */
[----:B------:R-:W-:Y:S02]  /*1d50*/  IADD3.X R7, PT, PT, RZ, RZ, R4, P2, P1 ;  /* 0x000000ffff077210 */ /* 0x000fe400017e2404 */
[----:B------:R-:W-:-:S03]  /*1d60*/  IADD3 R9, P0, PT, RZ, -R2, RZ ;  /* 0x80000002ff097210 */ /* 0x000fc60007f1e0ff */
[----:B------:R-:W-:Y:S02]  /*1d70*/  IMAD R6, R7, UR4, R3 ;  /* 0x0000000407067c24 */ /* 0x000fe4000f8e0203 */
[----:B------:R-:W0:Y:S01]  /*1d80*/  LDC.64 R2, c[0x0][0x3a8] ;  /* 0x0000ea00ff027b82 */ /* 0x000e220000000a00 */
[----:B------:R-:W-:Y:S02]  /*1d90*/  IMAD.HI.U32 R4, R5, R9, RZ ;  /* 0x0000000905047227 */ /* 0x000fe400078e00ff */
[----:B------:R-:W-:-:S05]  /*1da0*/  IADD3.X R6, PT, PT, RZ, ~R6, RZ, P0, !PT ;  /* 0x80000006ff067210 */ /* 0x000fca00007fe4ff */
[----:B------:R-:W-:-:S04]  /*1db0*/  IMAD.WIDE.U32 R4, P0, R5, R6, R4 ;  /* 0x0000000605047225 */ /* 0x000fc80007800004 */
[C---:B------:R-:W-:Y:S02]  /*1dc0*/  IMAD R11, R7.reuse, R6, RZ ;  /* 0x00000006070b7224 */ /* 0x040fe400078e02ff */
[----:B------:R-:W-:-:S04]  /*1dd0*/  IMAD.HI.U32 R4, P1, R7, R9, R4 ;  /* 0x0000000907047227 */ /* 0x000fc80007820004 */
[----:B------:R-:W-:Y:S02]  /*1de0*/  HFMA2 R5, -RZ, RZ, 0, 0 ;  /* 0x00000000ff057431 */ /* 0x000fe400000001ff */
[----:B------:R-:W-:Y:S01]  /*1df0*/  IMAD.HI.U32 R6, R7, R6, RZ ;  /* 0x0000000607067227 */ /* 0x000fe200078e00ff */
[----:B------:R-:W-:-:S04]  /*1e00*/  IADD3 R9, P2, PT, R11, R4, RZ ;  /* 0x000000040b097210 */ /* 0x000fc80007f5e0ff */
[----:B------:R-:W-:Y:S01]  /*1e10*/  IADD3.X R7, PT, PT, R6, R7, RZ, P0, !PT ;  /* 0x0000000706077210 */ /* 0x000fe200007fe4ff */
[----:B0-----:R-:W-:-:S03]  /*1e20*/  IMAD.HI.U32 R4, R9, R2, RZ ;  /* 0x0000000209047227 */ /* 0x001fc600078e00ff */
[----:B------:R-:W-:Y:S01]  /*1e30*/  IADD3.X R7, PT, PT, RZ, RZ, R7, P2, P1 ;  /* 0x000000ffff077210 */ /* 0x000fe200017e2407 */
[----:B------:R-:W-:-:S04]  /*1e40*/  IMAD.WIDE.U32 R4, R9, R3, R4 ;  /* 0x0000000309047225 */ /* 0x000fc800078e0004 */
[C---:B------:R-:W-:Y:S02]  /*1e50*/  IMAD R9, R7.reuse, R3, RZ ;  /* 0x0000000307097224 */ /* 0x040fe400078e02ff */
[----:B------:R-:W-:-:S04]  /*1e60*/  IMAD.HI.U32 R4, P0, R7, R2, R4 ;  /* 0x0000000207047227 */ /* 0x000fc80007800004 */
[----:B------:R-:W-:Y:S01]  /*1e70*/  IMAD.HI.U32 R7, R7, R3, RZ ;  /* 0x0000000307077227 */ /* 0x000fe200078e00ff */
[----:B------:R-:W-:-:S04]  /*1e80*/  IADD3 R6, P1, PT, R9, R4, RZ ;  /* 0x0000000409067210 */ /* 0x000fc80007f3e0ff */
[----:B------:R-:W-:-:S04]  /*1e90*/  IADD3.X R4, PT, PT, R7, RZ, RZ, P0, !PT ;  /* 0x000000ff07047210 */ /* 0x000fc800007fe4ff */
[----:B------:R-:W-:Y:S01]  /*1ea0*/  IADD3.X R7, PT, PT, RZ, R4, RZ, P1, !PT ;  /* 0x00000004ff077210 */ /* 0x000fe20000ffe4ff */
[----:B------:R-:W-:-:S04]  /*1eb0*/  IMAD.WIDE.U32 R4, R6, UR4, RZ ;  /* 0x0000000406047c25 */ /* 0x000fc8000f8e00ff */
[----:B------:R-:W-:Y:S01]  /*1ec0*/  IMAD R8, R7, UR4, R5 ;  /* 0x0000000407087c24 */ /* 0x000fe2000f8e0205 */
[----:B------:R-:W-:-:S04]  /*1ed0*/  IADD3 R9, P0, PT, -R4, R2, RZ ;  /* 0x0000000204097210 */ /* 0x000fc80007f1e1ff */
[----:B------:R-:W-:Y:S02]  /*1ee0*/  IADD3.X R8, PT, PT, ~R8, R3, RZ, P0, !PT ;  /* 0x0000000308087210 */ /* 0x000fe400007fe5ff */
[C---:B------:R-:W-:Y:S02]  /*1ef0*/  ISETP.GE.U32.AND P0, PT, R9.reuse, UR4, PT ;  /* 0x0000000409007c0c */ /* 0x040fe4000bf06070 */
[----:B------:R-:W-:Y:S02]  /*1f00*/  IADD3 R4, P1, PT, R9, -UR4, RZ ;  /* 0x8000000409047c10 */ /* 0x000fe4000ff3e0ff */
[----:B------:R-:W-:Y:S02]  /*1f10*/  IADD3 R3, P2, PT, R6, 0x1, RZ ;  /* 0x0000000106037810 */ /* 0x000fe40007f5e0ff */
[C---:B------:R-:W-:Y:S02]  /*1f20*/  ISETP.GE.U32.AND.EX P0, PT, R8.reuse, RZ, PT, P0 ;  /* 0x000000ff0800720c */ /* 0x040fe40003f06100 */
[----:B------:R-:W-:-:S02]  /*1f30*/  IADD3.X R5, PT, PT, R8, -0x1, RZ, P1, !PT ;  /* 0xffffffff08057810 */ /* 0x000fc40000ffe4ff */
[----:B------:R-:W-:Y:S02]  /*1f40*/  IADD3.X R2, PT, PT, RZ, R7, RZ, P2, !PT ;  /* 0x00000007ff027210 */ /* 0x000fe400017fe4ff */
[----:B------:R-:W-:Y:S02]  /*1f50*/  SEL R4, R4, R9, P0 ;  /* 0x0000000904047207 */ /* 0x000fe40000000000 */
[----:B------:R-:W-:Y:S02]  /*1f60*/  SEL R3, R3, R6, P0 ;  /* 0x0000000603037207 */ /* 0x000fe40000000000 */
[----:B------:R-:W-:Y:S02]  /*1f70*/  SEL R5, R5, R8, P0 ;  /* 0x0000000805057207 */ /* 0x000fe40000000000 */
[----:B------:R-:W-:Y:S02]  /*1f80*/  SEL R2, R2, R7, P0 ;  /* 0x0000000702027207 */ /* 0x000fe40000000000 */
[----:B------:R-:W-:-:S02]  /*1f90*/  ISETP.GE.U32.AND P0, PT, R4, UR4, PT ;  /* 0x0000000404007c0c */ /* 0x000fc4000bf06070 */
[----:B------:R-:W-:Y:S02]  /*1fa0*/  IADD3 R40, P2, PT, R3, 0x1, RZ ;  /* 0x0000000103287810 */ /* 0x000fe40007f5e0ff */
[----:B------:R-:W-:Y:S02]  /*1fb0*/  ISETP.GE.U32.AND.EX P0, PT, R5, RZ, PT, P0 ;  /* 0x000000ff0500720c */ /* 0x000fe40003f06100 */
[-C--:B------:R-:W-:Y:S02]  /*1fc0*/  IADD3.X R41, PT, PT, RZ, R2.reuse, RZ, P2, !PT ;  /* 0x00000002ff297210 */ /* 0x080fe400017fe4ff */
[----:B------:R-:W-:Y:S01]  /*1fd0*/  SEL R40, R40, R3, P0 ;  /* 0x0000000328287207 */ /* 0x000fe20000000000 */
[----:B------:R-:W-:Y:S01]  /*1fe0*/  HFMA2 R3, -RZ, RZ, 0, 0 ;  /* 0x00000000ff037431 */ /* 0x000fe200000001ff */
[----:B------:R-:W-:Y:S02]  /*1ff0*/  ISETP.NE.U32.AND P1, PT, RZ, UR4, PT ;  /* 0x00000004ff007c0c */ /* 0x000fe4000bf25070 */
[----:B------:R-:W-:-:S02]  /*2000*/  SEL R41, R41, R2, P0 ;  /* 0x0000000229297207 */ /* 0x000fc40000000000 */
[----:B------:R-:W-:Y:S02]  /*2010*/  MOV R2, R0 ;  /* 0x0000000000027202 */ /* 0x000fe40000000f00 */
[----:B------:R-:W-:-:S04]  /*2020*/  ISETP.NE.AND.EX P1, PT, RZ, RZ, PT, P1 ;  /* 0x000000ffff00720c */ /* 0x000fc80003f25310 */
[----:B------:R-:W-:Y:S02]  /*2030*/  SEL R40, R40, 0xffffffff, P1 ;  /* 0xffffffff28287807 */ /* 0x000fe40000800000 */
[----:B------:R-:W-:Y:S01]  /*2040*/  SEL R41, R41, 0xffffffff, P1 ;  /* 0xffffffff29297807 */ /* 0x000fe20000800000 */
[----:B------:R-:W-:Y:S06]  /*2050*/  RET.REL.NODEC R2 `(_Z20mySGemvKernel_Stage4I6__half6paramsILi4ELi128ELi8ELi4ELi4EEEvPKT_S5_PS3_mmm) ;  /* 0xffffffdc02e87950 */ /* 0x000fec0003c3ffff */
.L_x_12:
[----:B------:R-:W-:-:S00]  /*2060*/  BRA `(.L_x_12) ;  /* 0xfffffffc00fc7947 */ /* 0x000fc0000383ffff */
[----:B------:R-:W-:-:S00]  /*2070*/  NOP ;  /* 0x0000000000007918 */ /* 0x000fc00000000000 */
        /* <DEDUP_REMOVED lines=8> */
.L_x_51:


//--------------------- .text._Z20mySGemvKernel_Stage4I6__half6paramsILi8ELi128ELi8ELi4ELi4EEEvPKT_S5_PS3_mmm --------------------------
	.section	.text._Z20mySGemvKernel_Stage4I6__half6paramsILi8ELi128ELi8ELi4ELi4EEEvPKT_S5_PS3_mmm,"ax",@progbits
	.align	128
        .global         _Z20mySGemvKernel_Stage4I6__half6paramsILi8ELi128ELi8ELi4ELi4EEEvPKT_S5_PS3_mmm
        .type           _Z20mySGemvKernel_Stage4I6__half6paramsILi8ELi128ELi8ELi4ELi4EEEvPKT_S5_PS3_mmm,@function
        .size           _Z20mySGemvKernel_Stage4I6__half6paramsILi8ELi128ELi8ELi4ELi4EEEvPKT_S5_PS3_mmm,(.L_x_52 - _Z20mySGemvKernel_Stage4I6__half6paramsILi8ELi128ELi8ELi4ELi4EEEvPKT_S5_PS3_mmm)
        .other          _Z20mySGemvKernel_Stage4I6__half6paramsILi8ELi128ELi8ELi4ELi4EEEvPKT_S5_PS3_mmm,@"STO_CUDA_ENTRY STV_DEFAULT"
_Z20mySGemvKernel_Stage4I6__half6paramsILi8ELi128ELi8ELi4ELi4EEEvPKT_S5_PS3_mmm:
.text._Z20mySGemvKernel_Stage4I6__half6paramsILi8ELi128ELi8ELi4ELi4EEEvPKT_S5_PS3_mmm:
[----:B------:R-:W-:Y:S01]  /*0000*/  LDC R1, c[0x0][0x37c] ;  /* 0x0000df00ff017b82 */ /* 0x000fe20000000800 */
[----:B------:R-:W0:Y:S01]  /*0010*/  LDCU UR5, c[0x0][0x3ac] ;  /* 0x00007580ff0577ac */ /* 0x000e220008000800 */
[----:B------:R-:W1:Y:S01]  /*0020*/  LDCU UR4, c[0x0][0x374] ;  /* 0x00006e80ff0477ac */ /* 0x000e620008000800 */
[----:B0-----:R-:W-:-:S09]  /*0030*/  UISETP.NE.U32.AND UP0, UPT, UR5, URZ, UPT ;  /* 0x000000ff0500728c */ /* 0x001fd2000bf05070 */
[----:B-1----:R-:W-:Y:S05]  /*0040*/  BRA.U UP0, `(.L_x_13) ;  /* 0x0000000100547547 */ /* 0x002fea000b800000 */
[----:B------:R-:W0:Y:S01]  /*0050*/  I2F.U32.RP R0, UR4 ;  /* 0x0000000400007d06 */ /* 0x000e220008209000 */
[----:B------:R-:W1:Y:S01]  /*0060*/  LDC R6, c[0x0][0x3a8] ;  /* 0x0000ea00ff067b82 */ /* 0x000e620000000800 */
[----:B------:R-:W-:-:S06]  /*0070*/  ISETP.NE.U32.AND P2, PT, RZ, UR4, PT ;  /* 0x00000004ff007c0c */ /* 0x000fcc000bf45070 */
[----:B0-----:R-:W0:Y:S02]  /*0080*/  MUFU.RCP R0, R0 ;  /* 0x0000000000007308 */ /* 0x001e240000001000 */
[----:B0-----:R-:W-:-:S06]  /*0090*/  IADD3 R2, PT, PT, R0, 0xffffffe, RZ ;  /* 0x0ffffffe00027810 */ /* 0x001fcc0007ffe0ff */
[----:B------:R0:W2:Y:S02]  /*00a0*/  F2I.FTZ.U32.TRUNC.NTZ R3, R2 ;  /* 0x0000000200037305 */ /* 0x0000a4000021f000 */
[----:B0-----:R-:W-:Y:S01]  /*00b0*/  HFMA2 R2, -RZ, RZ, 0, 0 ;  /* 0x00000000ff027431 */ /* 0x001fe200000001ff */
[----:B--2---:R-:W-:-:S05]  /*00c0*/  IADD3 R5, PT, PT, RZ, -R3, RZ ;  /* 0x80000003ff057210 */ /* 0x004fca0007ffe0ff */
[----:B------:R-:W-:-:S04]  /*00d0*/  IMAD R5, R5, UR4, RZ ;  /* 0x0000000405057c24 */ /* 0x000fc8000f8e02ff */
[----:B------:R-:W-:Y:S01]  /*00e0*/  IMAD.HI.U32 R3, R3, R5, R2 ;  /* 0x0000000503037227 */ /* 0x000fe200078e0002 */
[----:B------:R-:W-:-:S05]  /*00f0*/  MOV R5, RZ ;  /* 0x000000ff00057202 */ /* 0x000fca0000000f00 */
        /* <DEDUP_REMOVED lines=10> */
.L_x_13:
[----:B------:R-:W-:-:S07]  /*01a0*/  MOV R0, 0x1c0 ;  /* 0x000001c000007802 */ /* 0x000fce0000000f00 */
[----:B------:R-:W-:Y:S05]  /*01b0*/  CALL.REL.NOINC `($__internal_1_$__cuda_sm20_div_u64) ;  /* 0x0000001800b87944 */ /* 0x000fea0003c00000 */
.L_x_14:
[----:B------:R-:W0:Y:S01]  /*01c0*/  S2R R10, SR_TID.X ;  /* 0x00000000000a7919 */ /* 0x000e220000002100 */
[----:B------:R-:W-:Y:S01]  /*01d0*/  ISETP.GE.U32.AND P0, PT, R4, 0x80, PT ;  /* 0x000000800400780c */ /* 0x000fe20003f06070 */
[----:B------:R-:W-:Y:S01]  /*01e0*/  IMAD.MOV.U32 R7, RZ, RZ, RZ ;  /* 0x000000ffff077224 */ /* 0x000fe200078e00ff */
[----:B------:R-:W1:Y:S01]  /*01f0*/  S2UR UR4, SR_CTAID.Z ;  /* 0x00000000000479c3 */ /* 0x000e620000002700 */
[----:B------:R-:W2:Y:S01]  /*0200*/  S2R R50, SR_CTAID.X ;  /* 0x0000000000327919 */ /* 0x000ea20000002500 */
[----:B------:R-:W-:Y:S01]  /*0210*/  ISETP.GE.U32.AND.EX P0, PT, R5, RZ, PT, P0 ;  /* 0x000000ff0500720c */ /* 0x000fe20003f06100 */
[----:B------:R-:W3:Y:S01]  /*0220*/  LDCU.64 UR6, c[0x0][0x358] ;  /* 0x00006b00ff0677ac */ /* 0x000ee20008000a00 */
[----:B------:R-:W-:Y:S02]  /*0230*/  PRMT R3, RZ, 0x7610, R3 ;  /* 0x00007610ff037816 */ /* 0x000fe40000000003 */
[----:B------:R-:W-:Y:S02]  /*0240*/  PRMT R23, RZ, 0x7610, R23 ;  /* 0x00007610ff177816 */ /* 0x000fe40000000017 */
[----:B------:R-:W-:-:S02]  /*0250*/  PRMT R20, RZ, 0x7610, R20 ;  /* 0x00007610ff147816 */ /* 0x000fc40000000014 */
[----:B------:R-:W-:Y:S02]  /*0260*/  PRMT R27, RZ, 0x7610, R27 ;  /* 0x00007610ff1b7816 */ /* 0x000fe4000000001b */
[----:B------:R-:W-:Y:S02]  /*0270*/  PRMT R2, RZ, 0x7610, R2 ;  /* 0x00007610ff027816 */ /* 0x000fe40000000002 */
[----:B------:R-:W-:Y:S02]  /*0280*/  PRMT R16, RZ, 0x7610, R16 ;  /* 0x00007610ff107816 */ /* 0x000fe40000000010 */
[----:B------:R-:W-:Y:S02]  /*0290*/  PRMT R14, RZ, 0x7610, R14 ;  /* 0x00007610ff0e7816 */ /* 0x000fe4000000000e */
[----:B------:R-:W-:Y:S02]  /*02a0*/  PRMT R0, RZ, 0x7610, R0 ;  /* 0x00007610ff007816 */ /* 0x000fe40000000000 */
[----:B0-----:R-:W-:-:S02]  /*02b0*/  SHF.R.U32.HI R6, RZ, 0x3, R10 ;  /* 0x00000003ff067819 */ /* 0x001fc4000001160a */
[----:B------:R-:W-:Y:S02]  /*02c0*/  LOP3.LUT R10, R10, 0x1f, RZ, 0xc0, !PT ;  /* 0x0000001f0a0a7812 */ /* 0x000fe400078ec0ff */
[----:B------:R-:W-:Y:S02]  /*02d0*/  LOP3.LUT R6, R6, 0x7c, RZ, 0xc0, !PT ;  /* 0x0000007c06067812 */ /* 0x000fe400078ec0ff */
[----:B------:R-:W-:-:S03]  /*02e0*/  SHF.R.U64 R13, R10, 0x3, RZ ;  /* 0x000000030a0d7819 */ /* 0x000fc600000012ff */
[----:B--2---:R-:W-:Y:S01]  /*02f0*/  IMAD.WIDE.U32 R6, R50, 0x10, R6 ;  /* 0x0000001032067825 */ /* 0x004fe200078e0006 */
[----:B-1-3--:R-:W-:Y:S06]  /*0300*/  @!P0 BRA `(.L_x_15) ;  /* 0x0000000c005c8947 */ /* 0x00afec0003800000 */
[----:B------:R-:W0:Y:S01]  /*0310*/  S2UR UR5, SR_CTAID.Y ;  /* 0x00000000000579c3 */ /* 0x000e220000002600 */
[----:B------:R-:W1:Y:S01]  /*0320*/  LDCU.128 UR8, c[0x0][0x380] ;  /* 0x00007000ff0877ac */ /* 0x000e620008000c00 */
[----:B------:R-:W-:Y:S02]  /*0330*/  LOP3.LUT R13, R6, R13, RZ, 0xfc, !PT ;  /* 0x0000000d060d7212 */ /* 0x000fe400078efcff */
[----:B------:R-:W-:Y:S02]  /*0340*/  LOP3.LUT R12, R10, 0x7, RZ, 0xc0, !PT ;  /* 0x000000070a0c7812 */ /* 0x000fe400078ec0ff */
[--C-:B------:R-:W-:Y:S02]  /*0350*/  SHF.R.U64 R47, R4, 0x7, R5.reuse ;  /* 0x00000007042f7819 */ /* 0x100fe40000001205 */
[----:B------:R-:W2:Y:S01]  /*0360*/  LDC.64 R44, c[0x0][0x3a8] ;  /* 0x0000ea00ff2c7b82 */ /* 0x000ea20000000a00 */
[----:B------:R-:W-:Y:S02]  /*0370*/  SHF.L.U32 R55, R12, 0x3, RZ ;  /* 0x000000030c377819 */ /* 0x000fe400000006ff */
[----:B------:R-:W-:-:S02]  /*0380*/  SHF.R.U32.HI R46, RZ, 0x7, R5 ;  /* 0x00000007ff2e7819 */ /* 0x000fc40000011605 */
[----:B------:R-:W-:Y:S01]  /*0390*/  PRMT R23, RZ, 0x7610, R23 ;  /* 0x00007610ff177816 */ /* 0x000fe20000000017 */
[----:B0-----:R-:W-:Y:S02]  /*03a0*/  IMAD R11, R5, UR5, RZ ;  /* 0x00000005050b7c24 */ /* 0x001fe4000f8e02ff */
[----:B------:R-:W-:-:S05]  /*03b0*/  IMAD.WIDE.U32 R8, R4, UR5, RZ ;  /* 0x0000000504087c25 */ /* 0x000fca000f8e00ff */
[----:B------:R-:W-:Y:S01]  /*03c0*/  IADD3 R9, PT, PT, R9, R11, RZ ;  /* 0x0000000b09097210 */ /* 0x000fe20007ffe0ff */
[----:B--2---:R-:W-:Y:S02]  /*03d0*/  IMAD R18, R7, R44, RZ ;  /* 0x0000002c07127224 */ /* 0x004fe400078e02ff */
[----:B------:R-:W-:-:S04]  /*03e0*/  IMAD.WIDE.U32 R10, R44, UR4, R8 ;  /* 0x000000042c0a7c25 */ /* 0x000fc8000f8e0008 */
[----:B------:R-:W-:Y:S01]  /*03f0*/  IMAD.WIDE.U32 R6, R13, R44, R8 ;  /* 0x0000002c0d067225 */ /* 0x000fe200078e0008 */
[----:B------:R-:W-:-:S03]  /*0400*/  IADD3 R10, P0, PT, R55, R10, RZ ;  /* 0x0000000a370a7210 */ /* 0x000fc60007f1e0ff */
[----:B------:R-:W-:Y:S01]  /*0410*/  IMAD R49, R45, UR4, R11 ;  /* 0x000000042d317c24 */ /* 0x000fe2000f8e020b */
[----:B------:R-:W-:Y:S01]  /*0420*/  IADD3 R55, P2, PT, R55, R6, RZ ;  /* 0x0000000637377210 */ /* 0x000fe20007f5e0ff */
[----:B------:R-:W-:Y:S01]  /*0430*/  IMAD R13, R13, R45, R18 ;  /* 0x0000002d0d0d7224 */ /* 0x000fe200078e0212 */
[----:B------:R-:W-:Y:S02]  /*0440*/  SHF.L.U64.HI R6, R12, 0x3, RZ ;  /* 0x000000030c067819 */ /* 0x000fe400000102ff */
[----:B-1----:R-:W-:Y:S02]  /*0450*/  LEA R48, P1, R10, UR10, 0x1 ;  /* 0x0000000a0a307c11 */ /* 0x002fe4000f8208ff */
[----:B------:R-:W-:Y:S02]  /*0460*/  IADD3.X R49, PT, PT, R49, R6, RZ, P0, !PT ;  /* 0x0000000631317210 */ /* 0x000fe400007fe4ff */
[----:B------:R-:W-:Y:S02]  /*0470*/  LEA R54, P3, R55, UR8, 0x1 ;  /* 0x0000000837367c11 */ /* 0x000fe4000f8608ff */
[----:B------:R-:W-:-:S02]  /*0480*/  IADD3.X R6, PT, PT, R6, R7, R13, P2, !PT ;  /* 0x0000000706067210 */ /* 0x000fc400017fe40d */
[----:B------:R-:W-:Y:S02]  /*0490*/  LEA.HI.X R49, R10, UR11, R49, 0x1, P1 ;  /* 0x0000000b0a317c11 */ /* 0x000fe400088f0c31 */
[----:B------:R-:W-:-:S07]  /*04a0*/  LEA.HI.X R55, R55, UR9, R6, 0x1, P3 ;  /* 0x0000000937377c11 */ /* 0x000fce00098f0c06 */
.L_x_16:
[----:B------:R-:W2:Y:S01]  /*04b0*/  LDG.E.LU.128 R40, desc[UR6][R54.64] ;  /* 0x0000000636287981 */ /* 0x000ea2000c3e1d00 */
[----:B------:R-:W-:-:S03]  /*04c0*/  SHF.L.U32 R51, R44, 0x1, RZ ;  /* 0x000000012c337819 */ /* 0x000fc600000006ff */
[----:B------:R-:W2:Y:S01]  /*04d0*/  LDG.E.128 R4, desc[UR6][R48.64] ;  /* 0x0000000630047981 */ /* 0x000ea2000c1e1d00 */
[----:B------:R-:W-:Y:S02]  /*04e0*/  SHF.L.U64.HI R52, R44, 0x1, R45 ;  /* 0x000000012c347819 */ /* 0x000fe4000001022d */
[----:B------:R-:W-:-:S04]  /*04f0*/  IADD3 R12, P0, PT, R48, R51, RZ ;  /* 0x00000033300c7210 */ /* 0x000fc80007f1e0ff */
[----:B------:R-:W-:Y:S02]  /*0500*/  IADD3.X R13, PT, PT, R49, R52, RZ, P0, !PT ;  /* 0x00000034310d7210 */ /* 0x000fe400007fe4ff */
[----:B------:R-:W-:-:S03]  /*0510*/  IADD3 R10, P0, PT, R12, R51, RZ ;  /* 0x000000330c0a7210 */ /* 0x000fc60007f1e0ff */
[----:B------:R0:W3:Y:S01]  /*0520*/  LDG.E.128 R36, desc[UR6][R12.64] ;  /* 0x000000060c247981 */ /* 0x0000e2000c1e1d00 */
[----:B------:R-:W-:Y:S02]  /*0530*/  IADD3.X R11, PT, PT, R13, R52, RZ, P0, !PT ;  /* 0x000000340d0b7210 */ /* 0x000fe400007fe4ff */
[----:B------:R-:W-:-:S03]  /*0540*/  IADD3 R8, P0, PT, R10, R51, RZ ;  /* 0x000000330a087210 */ /* 0x000fc60007f1e0ff */
[----:B------:R-:W4:Y:S02]  /*0550*/  LDG.E.128 R28, desc[UR6][R10.64] ;  /* 0x000000060a1c7981 */ /* 0x000f24000c1e1d00 */
[----:B------:R-:W-:-:S05]  /*0560*/  IMAD.X R9, R11, 0x1, R52, P0 ;  /* 0x000000010b097824 */ /* 0x000fca00000e0634 */
[----:B------:R-:W5:Y:S01]  /*0570*/  LDG.E.128 R32, desc[UR6][R8.64] ;  /* 0x0000000608207981 */ /* 0x000f62000c1e1d00 */
[----:B------:R-:W-:-:S04]  /*0580*/  IADD3 R24, P0, PT, R8, R51, RZ ;  /* 0x0000003308187210 */ /* 0x000fc80007f1e0ff */
[----:B------:R-:W-:Y:S02]  /*0590*/  IADD3.X R25, PT, PT, R9, R52, RZ, P0, !PT ;  /* 0x0000003409197210 */ /* 0x000fe400007fe4ff */
[----:B0-----:R-:W-:-:S04]  /*05a0*/  IADD3 R12, P0, PT, R24, R51, RZ ;  /* 0x00000033180c7210 */ /* 0x001fc80007f1e0ff */
[----:B------:R-:W-:-:S05]  /*05b0*/  IADD3.X R13, PT, PT, R25, R52, RZ, P0, !PT ;  /* 0x00000034190d7210 */ /* 0x000fca00007fe4ff */
[----:B------:R-:W5:Y:S01]  /*05c0*/  LDG.E.128 R8, desc[UR6][R12.64] ;  /* 0x000000060c087981 */ /* 0x000f62000c1e1d00 */
[----:B--2---:R-:W-:-:S04]  /*05d0*/  HFMA2 R3, R40.H0_H0, R4.H0_H0, R3.H0_H0 ;  /* 0x2000000428037231 */ /* 0x004fc80000040803 */
[----:B------:R-:W-:-:S04]  /*05e0*/  HFMA2 R3, R40.H1_H1, R4.H1_H1, R3.H0_H0 ;  /* 0x3000000428037231 */ /* 0x000fc80000040c03 */
[----:B------:R-:W-:-:S04]  /*05f0*/  HFMA2 R3, R41.H0_H0, R5.H0_H0, R3.H0_H0 ;  /* 0x2000000529037231 */ /* 0x000fc80000040803 */
[----:B------:R-:W-:Y:S02]  /*0600*/  HFMA2 R3, R41.H1_H1, R5.H1_H1, R3.H0_H0 ;  /* 0x3000000529037231 */ /* 0x000fe40000040c03 */
[----:B---3--:R-:W-:Y:S02]  /*0610*/  HFMA2 R18, R40.H0_H0, R36.H0_H0, R0.H0_H0 ;  /* 0x2000002428127231 */ /* 0x008fe40000040800 */
[----:B------:R-:W-:Y:S02]  /*0620*/  HFMA2 R3, R42.H0_H0, R6.H0_H0, R3.H0_H0 ;  /* 0x200000062a037231 */ /* 0x000fe40000040803 */
[C---:B----4-:R-:W-:Y:S02]  /*0630*/  HFMA2 R14, R40.reuse.H0_H0, R28.H0_H0, R14.H0_H0 ;  /* 0x2000001c280e7231 */ /* 0x050fe4000004080e */
[----:B------:R-:W-:Y:S02]  /*0640*/  HFMA2 R4, R40.H1_H1, R36.H1_H1, R18.H0_H0 ;  /* 0x3000002428047231 */ /* 0x000fe40000040c12 */
[----:B------:R-:W-:-:S02]  /*0650*/  HFMA2 R3, R42.H1_H1, R6.H1_H1, R3.H0_H0 ;  /* 0x300000062a037231 */ /* 0x000fc40000040c03 */
[----:B------:R-:W-:Y:S02]  /*0660*/  HFMA2 R14, R40.H1_H1, R28.H1_H1, R14.H0_H0 ;  /* 0x3000001c280e7231 */ /* 0x000fe40000040c0e */
[----:B------:R-:W-:Y:S02]  /*0670*/  HFMA2 R4, R41.H0_H0, R37.H0_H0, R4.H0_H0 ;  /* 0x2000002529047231 */ /* 0x000fe40000040804 */
[----:B------:R-:W-:Y:S02]  /*0680*/  HFMA2 R3, R43.H0_H0, R7.H0_H0, R3.H0_H0 ;  /* 0x200000072b037231 */ /* 0x000fe40000040803 */
[----:B------:R-:W-:Y:S02]  /*0690*/  HFMA2 R14, R41.H0_H0, R29.H0_H0, R14.H0_H0 ;  /* 0x2000001d290e7231 */ /* 0x000fe4000004080e */
[----:B------:R-:W-:Y:S02]  /*06a0*/  HFMA2 R0, R43.H1_H1, R7.H1_H1, R3.H0_H0 ;  /* 0x300000072b007231 */ /* 0x000fe40000040c03 */
[----:B------:R-:W-:-:S02]  /*06b0*/  HFMA2 R19, R41.H1_H1, R37.H1_H1, R4.H0_H0 ;  /* 0x3000002529137231 */ /* 0x000fc40000040c04 */
[CC--:B-----5:R-:W-:Y:S01]  /*06c0*/  HFMA2 R16, R40.reuse.H0_H0, R32.reuse.H0_H0, R16.H0_H0 ;  /* 0x2000002028107231 */ /* 0x0e0fe20000040810 */
[----:B------:R0:W2:Y:S01]  /*06d0*/  LDG.E.128 R4, desc[UR6][R24.64] ;  /* 0x0000000618047981 */ /* 0x0000a2000c1e1d00 */
[C---:B------:R-:W-:Y:S02]  /*06e0*/  HFMA2 R15, R41.reuse.H1_H1, R29.H1_H1, R14.H0_H0 ;  /* 0x3000001d290f7231 */ /* 0x040fe40000040c0e */
[----:B------:R-:W-:Y:S02]  /*06f0*/  HFMA2 R16, R40.H1_H1, R32.H1_H1, R16.H0_H0 ;  /* 0x3000002028107231 */ /* 0x000fe40000040c10 */
[----:B------:R-:W-:Y:S01]  /*0700*/  HFMA2 R15, R42.H0_H0, R30.H0_H0, R15.H0_H0 ;  /* 0x2000001e2a0f7231 */ /* 0x000fe2000004080f */
[----:B0-----:R-:W-:Y:S01]  /*0710*/  IADD3 R24, P0, PT, R12, R51, RZ ;  /* 0x000000330c187210 */ /* 0x001fe20007f1e0ff */
[----:B------:R-:W-:-:S03]  /*0720*/  HFMA2 R16, R41.H0_H0, R33.H0_H0, R16.H0_H0 ;  /* 0x2000002129107231 */ /* 0x000fc60000040810 */
[-C--:B------:R-:W-:Y:S01]  /*0730*/  IADD3.X R25, PT, PT, R13, R52.reuse, RZ, P0, !PT ;  /* 0x000000340d197210 */ /* 0x080fe200007fe4ff */
[C---:B------:R-:W-:Y:S01]  /*0740*/  HFMA2 R30, R42.reuse.H1_H1, R30.H1_H1, R15.H0_H0 ;  /* 0x3000001e2a1e7231 */ /* 0x040fe20000040c0f */
[----:B------:R-:W-:Y:S01]  /*0750*/  IADD3 R28, P0, PT, R24, R51, RZ ;  /* 0x00000033181c7210 */ /* 0x000fe20007f1e0ff */
[----:B------:R-:W-:Y:S02]  /*0760*/  HFMA2 R17, R41.H1_H1, R33.H1_H1, R16.H0_H0 ;  /* 0x3000002129117231 */ /* 0x000fe40000040c10 */
[----:B------:R-:W3:Y:S01]  /*0770*/  LDG.E.128 R12, desc[UR6][R24.64] ;  /* 0x00000006180c7981 */ /* 0x000ee2000c1e1d00 */
[C---:B------:R-:W-:Y:S01]  /*0780*/  HFMA2 R19, R42.reuse.H0_H0, R38.H0_H0, R19.H0_H0 ;  /* 0x200000262a137231 */ /* 0x040fe20000040813 */
[----:B------:R-:W-:Y:S01]  /*0790*/  IADD3.X R29, PT, PT, R25, R52, RZ, P0, !PT ;  /* 0x00000034191d7210 */ /* 0x000fe200007fe4ff */
[C---:B------:R-:W-:Y:S02]  /*07a0*/  HFMA2 R17, R42.reuse.H0_H0, R34.H0_H0, R17.H0_H0 ;  /* 0x200000222a117231 */ /* 0x040fe40000040811 */
[----:B------:R-:W-:-:S02]  /*07b0*/  HFMA2 R38, R42.H1_H1, R38.H1_H1, R19.H0_H0 ;  /* 0x300000262a267231 */ /* 0x000fc40000040c13 */
[----:B------:R-:W-:Y:S02]  /*07c0*/  HFMA2 R34, R42.H1_H1, R34.H1_H1, R17.H0_H0 ;  /* 0x300000222a227231 */ /* 0x000fe40000040c11 */
[----:B------:R-:W4:Y:S01]  /*07d0*/  LDG.E.128 R16, desc[UR6][R28.64] ;  /* 0x000000061c107981 */ /* 0x000f22000c1e1d00 */
[C---:B------:R-:W-:Y:S02]  /*07e0*/  HFMA2 R38, R43.reuse.H0_H0, R39.H0_H0, R38.H0_H0 ;  /* 0x200000272b267231 */ /* 0x040fe40000040826 */
[C---:B------:R-:W-:Y:S02]  /*07f0*/  HFMA2 R34, R43.reuse.H0_H0, R35.H0_H0, R34.H0_H0 ;  /* 0x200000232b227231 */ /* 0x040fe40000040822 */
[C---:B------:R-:W-:Y:S02]  /*0800*/  HFMA2 R39, R43.reuse.H1_H1, R39.H1_H1, R38.H0_H0 ;  /* 0x300000272b277231 */ /* 0x040fe40000040c26 */
[----:B------:R-:W-:Y:S02]  /*0810*/  HFMA2 R35, R43.H1_H1, R35.H1_H1, R34.H0_H0 ;  /* 0x300000232b237231 */ /* 0x000fe40000040c22 */
[----:B--2---:R-:W-:-:S04]  /*0820*/  HFMA2 R2, R40.H0_H0, R4.H0_H0, R2.H0_H0 ;  /* 0x2000000428027231 */ /* 0x004fc80000040802 */
[----:B------:R-:W-:-:S04]  /*0830*/  HFMA2 R2, R40.H1_H1, R4.H1_H1, R2.H0_H0 ;  /* 0x3000000428027231 */ /* 0x000fc80000040c02 */
[CC--:B------:R-:W-:Y:S02]  /*0840*/  HFMA2 R2, R41.reuse.H0_H0, R5.reuse.H0_H0, R2.H0_H0 ;  /* 0x2000000529027231 */ /* 0x0c0fe40000040802 */
[C---:B------:R-:W-:Y:S02]  /*0850*/  HFMA2 R4, R40.reuse.H0_H0, R8.H0_H0, R27.H0_H0 ;  /* 0x2000000828047231 */ /* 0x040fe4000004081b */
[----:B------:R-:W-:Y:S02]  /*0860*/  HFMA2 R3, R41.H1_H1, R5.H1_H1, R2.H0_H0 ;  /* 0x3000000529037231 */ /* 0x000fe40000040c02 */
[----:B---3--:R-:W-:-:S04]  /*0870*/  HFMA2 R20, R40.H0_H0, R12.H0_H0, R20.H0_H0 ;  /* 0x2000000c28147231 */ /* 0x008fc80000040814 */
[----:B------:R-:W-:Y:S02]  /*0880*/  HFMA2 R20, R40.H1_H1, R12.H1_H1, R20.H0_H0 ;  /* 0x3000000c28147231 */ /* 0x000fe40000040c14 */
[----:B------:R-:W-:Y:S02]  /*0890*/  HFMA2 R3, R42.H0_H0, R6.H0_H0, R3.H0_H0 ;  /* 0x200000062a037231 */ /* 0x000fe40000040803 */
[CC--:B------:R-:W-:Y:S02]  /*08a0*/  HFMA2 R20, R41.reuse.H0_H0, R13.reuse.H0_H0, R20.H0_H0 ;  /* 0x2000000d29147231 */ /* 0x0c0fe40000040814 */
[C---:B------:R-:W-:Y:S02]  /*08b0*/  HFMA2 R5, R40.reuse.H1_H1, R8.H1_H1, R4.H0_H0 ;  /* 0x3000000828057231 */ /* 0x040fe40000040c04 */
[----:B----4-:R-:W-:Y:S02]  /*08c0*/  HFMA2 R8, R40.H0_H0, R16.H0_H0, R23.H0_H0 ;  /* 0x2000001028087231 */ /* 0x010fe40000040817 */
[----:B------:R-:W-:Y:S01]  /*08d0*/  HFMA2 R6, R42.H1_H1, R6.H1_H1, R3.H0_H0 ;  /* 0x300000062a067231 */ /* 0x000fe20000040c03 */
[----:B------:R-:W-:Y:S01]  /*08e0*/  IADD3 R3, P0, PT, RZ, -R44, RZ ;  /* 0x8000002cff037210 */ /* 0x000fe20007f1e0ff */
[----:B------:R-:W-:-:S02]  /*08f0*/  HFMA2 R21, R41.H1_H1, R13.H1_H1, R20.H0_H0 ;  /* 0x3000000d29157231 */ /* 0x000fc40000040c14 */
[----:B------:R-:W-:Y:S02]  /*0900*/  HFMA2 R8, R40.H1_H1, R16.H1_H1, R8.H0_H0 ;  /* 0x3000001028087231 */ /* 0x000fe40000040c08 */
[----:B------:R-:W-:Y:S02]  /*0910*/  HFMA2 R21, R42.H0_H0, R14.H0_H0, R21.H0_H0 ;  /* 0x2000000e2a157231 */ /* 0x000fe40000040815 */
[----:B------:R-:W-:-:S04]  /*0920*/  IMAD.WIDE.U32 R28, R3, 0xc, R28 ;  /* 0x0000000c031c7825 */ /* 0x000fc800078e001c */
[C---:B------:R-:W-:Y:S01]  /*0930*/  HFMA2 R5, R41.reuse.H0_H0, R9.H0_H0, R5.H0_H0 ;  /* 0x2000000929057231 */ /* 0x040fe20000040805 */
[----:B------:R-:W-:Y:S01]  /*0940*/  IADD3.X R3, PT, PT, RZ, ~R45, RZ, P0, !PT ;  /* 0x8000002dff037210 */ /* 0x000fe200007fe4ff */
[C---:B------:R-:W-:Y:S02]  /*0950*/  HFMA2 R8, R41.reuse.H0_H0, R17.H0_H0, R8.H0_H0 ;  /* 0x2000001129087231 */ /* 0x040fe40000040808 */
[----:B------:R-:W-:Y:S02]  /*0960*/  HFMA2 R14, R42.H1_H1, R14.H1_H1, R21.H0_H0 ;  /* 0x3000000e2a0e7231 */ /* 0x000fe40000040c15 */
[C---:B------:R-:W-:Y:S01]  /*0970*/  HFMA2 R5, R41.reuse.H1_H1, R9.H1_H1, R5.H0_H0 ;  /* 0x3000000929057231 */ /* 0x040fe20000040c05 */
[----:B------:R-:W2:Y:S01]  /*0980*/  LDG.E.LU.128 R20, desc[UR6][R54.64+0x80] ;  /* 0x0000800636147981 */ /* 0x000ea2000c3e1d00 */
[----:B------:R-:W-:Y:S02]  /*0990*/  HFMA2 R9, R41.H1_H1, R17.H1_H1, R8.H0_H0 ;  /* 0x3000001129097231 */ /* 0x000fe40000040c08 */
[----:B------:R-:W-:-:S02]  /*09a0*/  IMAD R3, R3, 0xc, RZ ;  /* 0x0000000c03037824 */ /* 0x000fc400078e02ff */
[CC--:B------:R-:W-:Y:S01]  /*09b0*/  HFMA2 R8, R43.reuse.H0_H0, R31.reuse.H0_H0, R30.H0_H0 ;  /* 0x2000001f2b087231 */ /* 0x0c0fe2000004081e */
[----:B------:R-:W2:Y:S01]  /*09c0*/  LDG.E.128 R24, desc[UR6][R48.64+0x80] ;  /* 0x0000800630187981 */ /* 0x000ea2000c1e1d00 */
[CC--:B------:R-:W-:Y:S01]  /*09d0*/  HFMA2 R5, R42.reuse.H0_H0, R10.reuse.H0_H0, R5.H0_H0 ;  /* 0x2000000a2a057231 */ /* 0x0c0fe20000040805 */
[----:B------:R-:W-:Y:S01]  /*09e0*/  MOV R30, R28 ;  /* 0x0000001c001e7202 */ /* 0x000fe20000000f00 */
[C---:B------:R-:W-:Y:S01]  /*09f0*/  HFMA2 R8, R43.reuse.H1_H1, R31.H1_H1, R8.H0_H0 ;  /* 0x3000001f2b087231 */ /* 0x040fe20000040c08 */
[----:B------:R-:W-:Y:S01]  /*0a00*/  IADD3 R31, PT, PT, R29, R3, RZ ;  /* 0x000000031d1f7210 */ /* 0x000fe20007ffe0ff */
[CC--:B------:R-:W-:Y:S02]  /*0a10*/  HFMA2 R6, R43.reuse.H0_H0, R7.reuse.H0_H0, R6.H0_H0 ;  /* 0x200000072b067231 */ /* 0x0c0fe40000040806 */
[----:B------:R-:W-:Y:S02]  /*0a20*/  HFMA2 R2, R42.H1_H1, R10.H1_H1, R5.H0_H0 ;  /* 0x3000000a2a027231 */ /* 0x000fe40000040c05 */
[----:B------:R-:W-:-:S02]  /*0a30*/  HFMA2 R10, R43.H1_H1, R7.H1_H1, R6.H0_H0 ;  /* 0x300000072b0a7231 */ /* 0x000fc40000040c06 */
[----:B------:R-:W3:Y:S01]  /*0a40*/  LDG.E.128 R4, desc[UR6][R30.64+0x80] ;  /* 0x000080061e047981 */ /* 0x000ee2000c1e1d00 */
[----:B------:R-:W-:Y:S01]  /*0a50*/  HFMA2 R9, R42.H0_H0, R18.H0_H0, R9.H0_H0 ;  /* 0x200000122a097231 */ /* 0x000fe20000040809 */
[----:B------:R-:W-:-:S03]  /*0a60*/  IADD3 R16, P0, PT, R51, R28, RZ ;  /* 0x0000001c33107210 */ /* 0x000fc60007f1e0ff */
[----:B------:R-:W-:Y:S02]  /*0a70*/  HFMA2 R18, R42.H1_H1, R18.H1_H1, R9.H0_H0 ;  /* 0x300000122a127231 */ /* 0x000fe40000040c09 */
[C---:B------:R-:W-:Y:S02]  /*0a80*/  HFMA2 R2, R43.reuse.H0_H0, R11.H0_H0, R2.H0_H0 ;  /* 0x2000000b2b027231 */ /* 0x040fe40000040802 */
[----:B------:R-:W-:Y:S02]  /*0a90*/  IMAD.X R17, R31, 0x1, R52, P0 ;  /* 0x000000011f117824 */ /* 0x000fe400000e0634 */
[C---:B------:R-:W-:Y:S01]  /*0aa0*/  HFMA2 R14, R43.reuse.H0_H0, R15.H0_H0, R14.H0_H0 ;  /* 0x2000000f2b0e7231 */ /* 0x040fe2000004080e */
[----:B------:R-:W-:Y:S01]  /*0ab0*/  IADD3 R28, P0, PT, R16, R51, RZ ;  /* 0x00000033101c7210 */ /* 0x000fe20007f1e0ff */
[C---:B------:R-:W-:Y:S02]  /*0ac0*/  HFMA2 R18, R43.reuse.H0_H0, R19.H0_H0, R18.H0_H0 ;  /* 0x200000132b127231 */ /* 0x040fe40000040812 */
[C---:B------:R-:W-:Y:S01]  /*0ad0*/  HFMA2 R11, R43.reuse.H1_H1, R11.H1_H1, R2.H0_H0 ;  /* 0x3000000b2b0b7231 */ /* 0x040fe20000040c02 */
[----:B------:R-:W-:Y:S01]  /*0ae0*/  IADD3.X R29, PT, PT, R17, R52, RZ, P0, !PT ;  /* 0x00000034111d7210 */ /* 0x000fe200007fe4ff */
[----:B------:R-:W-:-:S02]  /*0af0*/  HFMA2 R2, R43.H1_H1, R15.H1_H1, R14.H0_H0 ;  /* 0x3000000f2b027231 */ /* 0x000fc40000040c0e */
[----:B------:R-:W-:Y:S02]  /*0b00*/  HFMA2 R43, R43.H1_H1, R19.H1_H1, R18.H0_H0 ;  /* 0x300000132b2b7231 */ /* 0x000fe40000040c12 */
[----:B------:R-:W4:Y:S04]  /*0b10*/  LDG.E.128 R16, desc[UR6][R16.64+0x80] ;  /* 0x0000800610107981 */ /* 0x000f28000c1e1d00 */
[----:B------:R0:W5:Y:S01]  /*0b20*/  LDG.E.128 R12, desc[UR6][R28.64+0x80] ;  /* 0x000080061c0c7981 */ /* 0x000162000c1e1d00 */
[----:B--2---:R-:W-:-:S04]  /*0b30*/  HFMA2 R0, R20.H0_H0, R24.H0_H0, R0.H0_H0 ;  /* 0x2000001814007231 */ /* 0x004fc80000040800 */
[----:B------:R-:W-:-:S04]  /*0b40*/  HFMA2 R0, R20.H1_H1, R24.H1_H1, R0.H0_H0 ;  /* 0x3000001814007231 */ /* 0x000fc80000040c00 */
[CC--:B------:R-:W-:Y:S02]  /*0b50*/  HFMA2 R0, R21.reuse.H0_H0, R25.reuse.H0_H0, R0.H0_H0 ;  /* 0x2000001915007231 */ /* 0x0c0fe40000040800 */
[CC--:B---3--:R-:W-:Y:S02]  /*0b60*/  HFMA2 R39, R20.reuse.H0_H0, R4.reuse.H0_H0, R39.H0_H0 ;  /* 0x2000000414277231 */ /* 0x0c8fe40000040827 */
[C---:B------:R-:W-:Y:S02]  /*0b70*/  HFMA2 R0, R21.reuse.H1_H1, R25.H1_H1, R0.H0_H0 ;  /* 0x3000001915007231 */ /* 0x040fe40000040c00 */
[----:B------:R-:W-:Y:S02]  /*0b80*/  HFMA2 R39, R20.H1_H1, R4.H1_H1, R39.H0_H0 ;  /* 0x3000000414277231 */ /* 0x000fe40000040c27 */
[----:B------:R-:W-:Y:S02]  /*0b90*/  HFMA2 R0, R22.H0_H0, R26.H0_H0, R0.H0_H0 ;  /* 0x2000001a16007231 */ /* 0x000fe40000040800 */
[----:B------:R-:W-:-:S02]  /*0ba0*/  HFMA2 R39, R21.H0_H0, R5.H0_H0, R39.H0_H0 ;  /* 0x2000000515277231 */ /* 0x000fc40000040827 */
[C---:B------:R-:W-:Y:S02]  /*0bb0*/  HFMA2 R0, R22.reuse.H1_H1, R26.H1_H1, R0.H0_H0 ;  /* 0x3000001a16007231 */ /* 0x040fe40000040c00 */
[----:B------:R-:W-:Y:S02]  /*0bc0*/  HFMA2 R3, R21.H1_H1, R5.H1_H1, R39.H0_H0 ;  /* 0x3000000515037231 */ /* 0x000fe40000040c27 */
[CC--:B------:R-:W-:Y:S02]  /*0bd0*/  HFMA2 R4, R23.reuse.H0_H0, R27.reuse.H0_H0, R0.H0_H0 ;  /* 0x2000001b17047231 */ /* 0x0c0fe40000040800 */
[----:B------:R-:W-:Y:S02]  /*0be0*/  HFMA2 R0, R22.H0_H0, R6.H0_H0, R3.H0_H0 ;  /* 0x2000000616007231 */ /* 0x000fe40000040803 */
[----:B------:R-:W-:Y:S01]  /*0bf0*/  HFMA2 R3, R23.H1_H1, R27.H1_H1, R4.H0_H0 ;  /* 0x3000001b17037231 */ /* 0x000fe20000040c04 */
[----:B------:R-:W-:-:S04]  /*0c00*/  IADD3 R4, P0, PT, R28, R51, RZ ;  /* 0x000000331c047210 */ /* 0x000fc80007f1e0ff */
[----:B------:R-:W-:Y:S02]  /*0c10*/  IADD3.X R5, PT, PT, R29, R52, RZ, P0, !PT ;  /* 0x000000341d057210 */ /* 0x000fe400007fe4ff */
[----:B------:R-:W-:Y:S01]  /*0c20*/  IADD3 R24, P0, PT, R4, R51, RZ ;  /* 0x0000003304187210 */ /* 0x000fe20007f1e0ff */
[----:B------:R-:W-:-:S03]  /*0c30*/  HFMA2 R0, R22.H1_H1, R6.H1_H1, R0.H0_H0 ;  /* 0x3000000616007231 */ /* 0x000fc60000040c00 */
[-C--:B------:R-:W-:Y:S01]  /*0c40*/  IADD3.X R25, PT, PT, R5, R52.reuse, RZ, P0, !PT ;  /* 0x0000003405197210 */ /* 0x080fe200007fe4ff */
[CC--:B----4-:R-:W-:Y:S01]  /*0c50*/  HFMA2 R8, R20.reuse.H0_H0, R16.reuse.H0_H0, R8.H0_H0 ;  /* 0x2000001014087231 */ /* 0x0d0fe20000040808 */
[-C--:B0-----:R-:W-:Y:S01]  /*0c60*/  IADD3 R28, P0, PT, R24, R51.reuse, RZ ;  /* 0x00000033181c7210 */ /* 0x081fe20007f1e0ff */
[CC--:B------:R-:W-:Y:S02]  /*0c70*/  HFMA2 R0, R23.reuse.H0_H0, R7.reuse.H0_H0, R0.H0_H0 ;  /* 0x2000000717007231 */ /* 0x0c0fe40000040800 */
[C---:B------:R-:W-:Y:S01]  /*0c80*/  HFMA2 R8, R20.reuse.H1_H1, R16.H1_H1, R8.H0_H0 ;  /* 0x3000001014087231 */ /* 0x040fe20000040c08 */
[-C--:B------:R-:W-:Y:S01]  /*0c90*/  IADD3.X R29, PT, PT, R25, R52.reuse, RZ, P0, !PT ;  /* 0x00000034191d7210 */ /* 0x080fe200007fe4ff */
[CC--:B-----5:R-:W-:Y:S01]  /*0ca0*/  HFMA2 R35, R20.reuse.H0_H0, R12.reuse.H0_H0, R35.H0_H0 ;  /* 0x2000000c14237231 */ /* 0x0e0fe20000040823 */
[----:B------:R-:W-:Y:S01]  /*0cb0*/  IADD3 R32, P0, PT, R28, R51, RZ ;  /* 0x000000331c207210 */ /* 0x000fe20007f1e0ff */
[----:B------:R-:W-:Y:S01]  /*0cc0*/  HFMA2 R0, R23.H1_H1, R7.H1_H1, R0.H0_H0 ;  /* 0x3000000717007231 */ /* 0x000fe20000040c00 */
[----:B------:R-:W2:Y:S01]  /*0cd0*/  LDG.E.128 R24, desc[UR6][R24.64+0x80] ;  /* 0x0000800618187981 */ /* 0x000ea2000c1e1d00 */
[CC--:B------:R-:W-:Y:S01]  /*0ce0*/  HFMA2 R8, R21.reuse.H0_H0, R17.reuse.H0_H0, R8.H0_H0 ;  /* 0x2000001115087231 */ /* 0x0c0fe20000040808 */
[----:B------:R-:W-:Y:S01]  /*0cf0*/  IADD3.X R33, PT, PT, R29, R52, RZ, P0, !PT ;  /* 0x000000341d217210 */ /* 0x000fe200007fe4ff */
[----:B------:R-:W-:Y:S01]  /*0d00*/  HFMA2 R35, R20.H1_H1, R12.H1_H1, R35.H0_H0 ;  /* 0x3000000c14237231 */ /* 0x000fe20000040c23 */
[----:B------:R-:W3:Y:S01]  /*0d10*/  LDG.E.128 R4, desc[UR6][R4.64+0x80] ;  /* 0x0000800604047981 */ /* 0x000ee2000c1e1d00 */
[----:B------:R-:W-:-:S02]  /*0d20*/  HFMA2 R9, R21.H1_H1, R17.H1_H1, R8.H0_H0 ;  /* 0x3000001115097231 */ /* 0x000fc40000040c08 */
[CC--:B------:R-:W-:Y:S01]  /*0d30*/  HFMA2 R8, R21.reuse.H0_H0, R13.reuse.H0_H0, R35.H0_H0 ;  /* 0x2000000d15087231 */ /* 0x0c0fe20000040823 */
[----:B------:R-:W4:Y:S04]  /*0d40*/  LDG.E.128 R28, desc[UR6][R28.64+0x80] ;  /* 0x000080061c1c7981 */ /* 0x000f28000c1e1d00 */
[----:B------:R-:W5:Y:S01]  /*0d50*/  LDG.E.128 R32, desc[UR6][R32.64+0x80] ;  /* 0x0000800620207981 */ /* 0x000f62000c1e1d00 */
[----:B------:R-:W-:Y:S01]  /*0d60*/  HFMA2 R8, R21.H1_H1, R13.H1_H1, R8.H0_H0 ;  /* 0x3000000d15087231 */ /* 0x000fe20000040c08 */
[----:B------:R-:W-:-:S03]  /*0d70*/  IADD3 R54, P0, PT, R54, 0x100, RZ ;  /* 0x0000010036367810 */ /* 0x000fc60007f1e0ff */
[----:B------:R-:W-:Y:S01]  /*0d80*/  HFMA2 R8, R22.H0_H0, R14.H0_H0, R8.H0_H0 ;  /* 0x2000000e16087231 */ /* 0x000fe20000040808 */
[----:B------:R-:W-:-:S03]  /*0d90*/  IADD3.X R55, PT, PT, RZ, R55, RZ, P0, !PT ;  /* 0x00000037ff377210 */ /* 0x000fc600007fe4ff */
[----:B------:R-:W-:Y:S01]  /*0da0*/  HFMA2 R8, R22.H1_H1, R14.H1_H1, R8.H0_H0 ;  /* 0x3000000e16087231 */ /* 0x000fe20000040c08 */
[----:B------:R-:W-:-:S03]  /*0db0*/  IADD3 R47, P0, PT, R47, -0x1, RZ ;  /* 0xffffffff2f2f7810 */ /* 0x000fc60007f1e0ff */
[CC--:B------:R-:W-:Y:S01]  /*0dc0*/  HFMA2 R16, R23.reuse.H0_H0, R15.reuse.H0_H0, R8.H0_H0 ;  /* 0x2000000f17107231 */ /* 0x0c0fe20000040808 */
[----:B------:R-:W-:Y:S02]  /*0dd0*/  IADD3.X R46, PT, PT, R46, -0x1, RZ, P0, !PT ;  /* 0xffffffff2e2e7810 */ /* 0x000fe400007fe4ff */
[----:B------:R-:W-:Y:S01]  /*0de0*/  ISETP.NE.U32.AND P0, PT, R47, RZ, PT ;  /* 0x000000ff2f00720c */ /* 0x000fe20003f05070 */
[----:B------:R-:W-:-:S03]  /*0df0*/  HFMA2 R16, R23.H1_H1, R15.H1_H1, R16.H0_H0 ;  /* 0x3000000f17107231 */ /* 0x000fc60000040c10 */
[----:B------:R-:W-:Y:S01]  /*0e00*/  ISETP.NE.AND.EX P0, PT, R46, RZ, PT, P0 ;  /* 0x000000ff2e00720c */ /* 0x000fe20003f05300 */
[----:B------:R-:W-:-:S04]  /*0e10*/  HFMA2 R9, R22.H0_H0, R18.H0_H0, R9.H0_H0 ;  /* 0x2000001216097231 */ /* 0x000fc80000040809 */
[----:B------:R-:W-:Y:S01]  /*0e20*/  HFMA2 R18, R22.H1_H1, R18.H1_H1, R9.H0_H0 ;  /* 0x3000001216127231 */ /* 0x000fe20000040c09 */
[----:B------:R-:W-:-:S03]  /*0e30*/  IADD3 R48, P1, PT, R48, 0x100, RZ ;  /* 0x0000010030307810 */ /* 0x000fc60007f3e0ff */
[----:B------:R-:W-:Y:S01]  /*0e40*/  HFMA2 R14, R23.H0_H0, R19.H0_H0, R18.H0_H0 ;  /* 0x20000013170e7231 */ /* 0x000fe20000040812 */
[----:B------:R-:W-:-:S03]  /*0e50*/  IADD3.X R49, PT, PT, RZ, R49, RZ, P1, !PT ;  /* 0x00000031ff317210 */ /* 0x000fc60000ffe4ff */
[----:B------:R-:W-:Y:S02]  /*0e60*/  HFMA2 R14, R23.H1_H1, R19.H1_H1, R14.H0_H0 ;  /* 0x30000013170e7231 */ /* 0x000fe40000040c0e */
[----:B---3--:R-:W-:-:S04]  /*0e70*/  HFMA2 R10, R20.H0_H0, R4.H0_H0, R10.H0_H0 ;  /* 0x20000004140a7231 */ /* 0x008fc8000004080a */
[C---:B------:R-:W-:Y:S02]  /*0e80*/  HFMA2 R4, R20.reuse.H1_H1, R4.H1_H1, R10.H0_H0 ;  /* 0x3000000414047231 */ /* 0x040fe40000040c0a */
[C---:B--2---:R-:W-:Y:S02]  /*0e90*/  HFMA2 R10, R20.reuse.H0_H0, R24.H0_H0, R11.H0_H0 ;  /* 0x20000018140a7231 */ /* 0x044fe4000004080b */
[C---:B----4-:R-:W-:Y:S02]  /*0ea0*/  HFMA2 R2, R20.reuse.H0_H0, R28.H0_H0, R2.H0_H0 ;  /* 0x2000001c14027231 */ /* 0x050fe40000040802 */
[C---:B-----5:R-:W-:Y:S02]  /*0eb0*/  HFMA2 R43, R20.reuse.H0_H0, R32.H0_H0, R43.H0_H0 ;  /* 0x20000020142b7231 */ /* 0x060fe4000004082b */
        /* <DEDUP_REMOVED lines=14> */
[C---:B------:R-:W-:Y:S02]  /*0fa0*/  HFMA2 R17, R22.reuse.H0_H0, R34.H0_H0, R17.H0_H0 ;  /* 0x2000002216117231 */ /* 0x040fe40000040811 */
[C---:B------:R-:W-:Y:S02]  /*0fb0*/  HFMA2 R11, R22.reuse.H1_H1, R6.H1_H1, R11.H0_H0 ;  /* 0x30000006160b7231 */ /* 0x040fe40000040c0b */
        /* <DEDUP_REMOVED lines=12> */
.L_x_15:
[----:B------:R-:W-:Y:S02]  /*1080*/  PRMT R5, R0, 0x5410, R0 ;  /* 0x0000541000057816 */ /* 0x000fe40000000000 */
[----:B------:R-:W-:Y:S02]  /*1090*/  PRMT R16, R16, 0x5410, R16 ;  /* 0x0000541010107816 */ /* 0x000fe40000000010 */
[----:B------:R-:W-:Y:S02]  /*10a0*/  PRMT R2, R2, 0x5410, R2 ;  /* 0x0000541002027816 */ /* 0x000fe40000000002 */
[----:B------:R-:W0:Y:S01]  /*10b0*/  SHFL.BFLY PT, R5, R5, 0x4, 0x1f ;  /* 0x0c801f0005057f89 */ /* 0x000e2200000e0000 */
[----:B------:R-:W-:Y:S02]  /*10c0*/  PRMT R27, R27, 0x5410, R27 ;  /* 0x000054101b1b7816 */ /* 0x000fe4000000001b */
[----:B------:R-:W-:Y:S01]  /*10d0*/  PRMT R14, R14, 0x5410, R14 ;  /* 0x000054100e0e7816 */ /* 0x000fe2000000000e */
[----:B------:R-:W1:Y:S01]  /*10e0*/  SHFL.BFLY PT, R9, R16, 0x4, 0x1f ;  /* 0x0c801f0010097f89 */ /* 0x000e6200000e0000 */
[----:B------:R-:W-:-:S02]  /*10f0*/  PRMT R20, R20, 0x5410, R20 ;  /* 0x0000541014147816 */ /* 0x000fc40000000014 */
[----:B------:R-:W-:Y:S01]  /*1100*/  PRMT R23, R23, 0x5410, R23 ;  /* 0x0000541017177816 */ /* 0x000fe20000000017 */
[----:B------:R-:W2:Y:S01]  /*1110*/  SHFL.BFLY PT, R11, R2, 0x4, 0x1f ;  /* 0x0c801f00020b7f89 */ /* 0x000ea200000e0000 */
[----:B------:R-:W-:-:S03]  /*1120*/  PRMT R3, R3, 0x5410, R3 ;  /* 0x0000541003037816 */ /* 0x000fc60000000003 */
[----:B------:R-:W3:Y:S04]  /*1130*/  SHFL.BFLY PT, R6, R27, 0x4, 0x1f ;  /* 0x0c801f001b067f89 */ /* 0x000ee800000e0000 */
[----:B------:R-:W4:Y:S04]  /*1140*/  SHFL.BFLY PT, R7, R14, 0x4, 0x1f ;  /* 0x0c801f000e077f89 */ /* 0x000f2800000e0000 */
[----:B------:R-:W5:Y:S04]  /*1150*/  SHFL.BFLY PT, R13, R20, 0x4, 0x1f ;  /* 0x0c801f00140d7f89 */ /* 0x000f6800000e0000 */
[----:B------:R-:W5:Y:S01]  /*1160*/  SHFL.BFLY PT, R10, R23, 0x4, 0x1f ;  /* 0x0c801f00170a7f89 */ /* 0x000f6200000e0000 */
[----:B0-----:R-:W-:-:S03]  /*1170*/  HADD2 R0, R0.H0_H0, R5.H0_H0 ;  /* 0x2000000500007230 */ /* 0x001fc60000000800 */
[----:B------:R-:W0:Y:S01]  /*1180*/  SHFL.BFLY PT, R4, R3, 0x4, 0x1f ;  /* 0x0c801f0003047f89 */ /* 0x000e2200000e0000 */
[----:B-1----:R-:W-:Y:S01]  /*1190*/  HADD2 R9, R16.H0_H0, R9.H0_H0 ;  /* 0x2000000910097230 */ /* 0x002fe20000000800 */
[----:B------:R-:W1:Y:S01]  /*11a0*/  S2R R5, SR_TID.X ;  /* 0x0000000000057919 */ /* 0x000e620000002100 */
[----:B--2---:R-:W-:Y:S02]  /*11b0*/  HADD2 R11, R2.H0_H0, R11.H0_H0 ;  /* 0x2000000b020b7230 */ /* 0x004fe40000000800 */
[----:B---3--:R-:W-:-:S03]  /*11c0*/  HADD2 R6, R27.H0_H0, R6.H0_H0 ;  /* 0x200000061b067230 */ /* 0x008fc60000000800 */
[----:B------:R-:W-:Y:S01]  /*11d0*/  SHFL.BFLY PT, R12, R11, 0x2, 0x1f ;  /* 0x0c401f000b0c7f89 */ /* 0x000fe200000e0000 */
[----:B----4-:R-:W-:-:S03]  /*11e0*/  HADD2 R8, R14.H0_H0, R7.H0_H0 ;  /* 0x200000070e087230 */ /* 0x010fc60000000800 */
[----:B------:R-:W2:Y:S01]  /*11f0*/  SHFL.BFLY PT, R7, R0, 0x2, 0x1f ;  /* 0x0c401f0000077f89 */ /* 0x000ea200000e0000 */
[----:B-----5:R-:W-:-:S03]  /*1200*/  HADD2 R13, R20.H0_H0, R13.H0_H0 ;  /* 0x2000000d140d7230 */ /* 0x020fc60000000800 */
[----:B------:R-:W-:Y:S01]  /*1210*/  SHFL.BFLY PT, R17, R6, 0x2, 0x1f ;  /* 0x0c401f0006117f89 */ /* 0x000fe200000e0000 */
[----:B------:R-:W-:-:S03]  /*1220*/  HADD2 R2, R23.H0_H0, R10.H0_H0 ;  /* 0x2000000a17027230 */ /* 0x000fc60000000800 */
[----:B------:R-:W3:Y:S01]  /*1230*/  SHFL.BFLY PT, R10, R9, 0x2, 0x1f ;  /* 0x0c401f00090a7f89 */ /* 0x000ee200000e0000 */
[----:B0-----:R-:W-:-:S03]  /*1240*/  HADD2 R4, R3.H0_H0, R4.H0_H0 ;  /* 0x2000000403047230 */ /* 0x001fc60000000800 */
[----:B------:R-:W0:Y:S04]  /*1250*/  SHFL.BFLY PT, R15, R8, 0x2, 0x1f ;  /* 0x0c401f00080f7f89 */ /* 0x000e2800000e0000 */
[----:B------:R-:W4:Y:S04]  /*1260*/  SHFL.BFLY PT, R14, R13, 0x2, 0x1f ;  /* 0x0c401f000d0e7f89 */ /* 0x000f2800000e0000 */
[----:B------:R-:W5:Y:S01]  /*1270*/  SHFL.BFLY PT, R19, R2, 0x2, 0x1f ;  /* 0x0c401f0002137f89 */ /* 0x000f6200000e0000 */
[----:B-1----:R-:W-:-:S03]  /*1280*/  LOP3.LUT P0, RZ, R5, 0x7, RZ, 0xc0, !PT ;  /* 0x0000000705ff7812 */ /* 0x002fc6000780c0ff */
[----:B------:R-:W1:Y:S01]  /*1290*/  SHFL.BFLY PT, R3, R4, 0x2, 0x1f ;  /* 0x0c401f0004037f89 */ /* 0x000e6200000e0000 */
[----:B--2---:R-:W-:-:S05]  /*12a0*/  HADD2 R7, R0.H0_H0, R7.H0_H0 ;  /* 0x2000000700077230 */ /* 0x004fca0000000800 */
[----:B------:R2:W2:Y:S01]  /*12b0*/  SHFL.BFLY PT, R18, R7, 0x1, 0x1f ;  /* 0x0c201f0007127f89 */ /* 0x0004a200000e0000 */
[----:B---3--:R-:W-:Y:S02]  /*12c0*/  HADD2 R9, R9.H0_H0, R10.H0_H0 ;  /* 0x2000000a09097230 */ /* 0x008fe40000000800 */
[----:B------:R-:W-:Y:S02]  /*12d0*/  HADD2 R10, R11.H0_H0, R12.H0_H0 ;  /* 0x2000000c0b0a7230 */ /* 0x000fe40000000800 */
[----:B------:R-:W-:Y:S02]  /*12e0*/  HADD2 R11, R6.H0_H0, R17.H0_H0 ;  /* 0x20000011060b7230 */ /* 0x000fe40000000800 */
[----:B0-----:R-:W-:Y:S02]  /*12f0*/  HADD2 R8, R8.H0_H0, R15.H0_H0 ;  /* 0x2000000f08087230 */ /* 0x001fe40000000800 */
[----:B----4-:R-:W-:Y:S01]  /*1300*/  HADD2 R0, R13.H0_H0, R14.H0_H0 ;  /* 0x2000000e0d007230 */ /* 0x010fe20000000800 */
[----:B------:R0:W3:Y:S01]  /*1310*/  SHFL.BFLY PT, R16, R11, 0x1, 0x1f ;  /* 0x0c201f000b107f89 */ /* 0x0000e200000e0000 */
[----:B-----5:R-:W-:-:S03]  /*1320*/  HADD2 R6, R2.H0_H0, R19.H0_H0 ;  /* 0x2000001302067230 */ /* 0x020fc60000000800 */
[----:B------:R0:W4:Y:S01]  /*1330*/  SHFL.BFLY PT, R21, R8, 0x1, 0x1f ;  /* 0x0c201f0008157f89 */ /* 0x00012200000e0000 */
[----:B-1----:R-:W-:-:S03]  /*1340*/  HADD2 R12, R4.H0_H0, R3.H0_H0 ;  /* 0x20000003040c7230 */ /* 0x002fc60000000800 */
[----:B------:R0:W1:Y:S04]  /*1350*/  SHFL.BFLY PT, R14, R9, 0x1, 0x1f ;  /* 0x0c201f00090e7f89 */ /* 0x00006800000e0000 */
[----:B------:R0:W0:Y:S04]  /*1360*/  SHFL.BFLY PT, R19, R10, 0x1, 0x1f ;  /* 0x0c201f000a137f89 */ /* 0x00002800000e0000 */
[----:B------:R0:W0:Y:S04]  /*1370*/  SHFL.BFLY PT, R13, R0, 0x1, 0x1f ;  /* 0x0c201f00000d7f89 */ /* 0x00002800000e0000 */
[----:B------:R0:W0:Y:S04]  /*1380*/  SHFL.BFLY PT, R15, R6, 0x1, 0x1f ;  /* 0x0c201f00060f7f89 */ /* 0x00002800000e0000 */
[----:B------:R0:W0:Y:S01]  /*1390*/  SHFL.BFLY PT, R17, R12, 0x1, 0x1f ;  /* 0x0c201f000c117f89 */ /* 0x00002200000e0000 */
[----:B--23--:R-:W-:Y:S05]  /*13a0*/  @P0 EXIT ;  /* 0x000000000000094d */ /* 0x00cfea0003800000 */
[----:B------:R-:W2:Y:S01]  /*13b0*/  LDC.64 R2, c[0x0][0x3a0] ;  /* 0x0000e800ff027b82 */ /* 0x000ea20000000a00 */
[----:B------:R-:W-:Y:S01]  /*13c0*/  SHF.R.U32.HI R4, RZ, 0x3, R5 ;  /* 0x00000003ff047819 */ /* 0x000fe20000011605 */
[----:B------:R-:W3:Y:S01]  /*13d0*/  LDCU.64 UR8, c[0x0][0x390] ;  /* 0x00007200ff0877ac */ /* 0x000ee20008000a00 */
[----:B------:R-:W-:Y:S01]  /*13e0*/  LOP3.LUT R20, R5, 0x18, RZ, 0xc0, !PT ;  /* 0x0000001805147812 */ /* 0x000fe200078ec0ff */
[----:B------:R-:W-:Y:S01]  /*13f0*/  IMAD.MOV.U32 R5, RZ, RZ, RZ ;  /* 0x000000ffff057224 */ /* 0x000fe200078e00ff */
[----:B------:R-:W-:Y:S01]  /*1400*/  LOP3.LUT R4, R4, 0x7c, RZ, 0xc0, !PT ;  /* 0x0000007c04047812 */ /* 0x000fe200078ec0ff */
[----:B------:R-:W-:Y:S01]  /*1410*/  USHF.L.U32 UR4, UR4, 0x3, URZ ;  /* 0x0000000304047899 */ /* 0x000fe200080006ff */
[----:B------:R-:W-:Y:S01]  /*1420*/  SHF.R.U64 R23, R20, 0x3, RZ ;  /* 0x0000000314177819 */ /* 0x000fe200000012ff */
[----:B------:R-:W-:Y:S01]  /*1430*/  UMOV UR5, URZ ;  /* 0x000000ff00057c82 */ /* 0x000fe20008000000 */
[----:B------:R-:W-:Y:S01]  /*1440*/  BSSY.RECONVERGENT B0, `(.L_x_17) ;  /* 0x000001d000007945 */ /* 0x000fe20003800200 */
[----:B------:R-:W-:-:S04]  /*1450*/  IMAD.WIDE.U32 R4, R50, 0x10, R4 ;  /* 0x0000001032047825 */ /* 0x000fc800078e0004 */
[----:B0-----:R-:W-:Y:S02]  /*1460*/  HADD2 R13, R0.H0_H0, R13.H0_H0 ;  /* 0x2000000d000d7230 */ /* 0x001fe40000000800 */
[----:B------:R-:W-:Y:S01]  /*1470*/  HADD2 R18, R7.H0_H0, R18.H0_H0 ;  /* 0x2000001207127230 */ /* 0x000fe20000000800 */
[----:B------:R-:W-:Y:S01]  /*1480*/  LOP3.LUT R4, R4, R23, RZ, 0xfc, !PT ;  /* 0x0000001704047212 */ /* 0x000fe200078efcff */
[----:B----4-:R-:W-:Y:S02]  /*1490*/  HADD2 R21, R8.H0_H0, R21.H0_H0 ;  /* 0x2000001508157230 */ /* 0x010fe40000000800 */
[----:B-1----:R-:W-:Y:S02]  /*14a0*/  HADD2 R14, R9.H0_H0, R14.H0_H0 ;  /* 0x2000000e090e7230 */ /* 0x002fe40000000800 */
[----:B------:R-:W-:Y:S02]  /*14b0*/  HADD2 R19, R10.H0_H0, R19.H0_H0 ;  /* 0x200000130a137230 */ /* 0x000fe40000000800 */
[----:B------:R-:W-:-:S02]  /*14c0*/  HADD2 R16, R11.H0_H0, R16.H0_H0 ;  /* 0x200000100b107230 */ /* 0x000fc40000000800 */
[-C--:B--2---:R-:W-:Y:S02]  /*14d0*/  IMAD R5, R5, R2.reuse, RZ ;  /* 0x0000000205057224 */ /* 0x084fe400078e02ff */
[----:B------:R-:W-:Y:S02]  /*14e0*/  HADD2 R15, R6.H0_H0, R15.H0_H0 ;  /* 0x2000000f060f7230 */ /* 0x000fe40000000800 */
[----:B------:R-:W-:Y:S02]  /*14f0*/  HADD2 R17, R12.H0_H0, R17.H0_H0 ;  /* 0x200000110c117230 */ /* 0x000fe40000000800 */
[C---:B------:R-:W-:Y:S02]  /*1500*/  IMAD R5, R4.reuse, R3, R5 ;  /* 0x0000000304057224 */ /* 0x040fe400078e0205 */
[----:B------:R-:W-:-:S05]  /*1510*/  IMAD.WIDE.U32 R2, R4, R2, UR4 ;  /* 0x0000000404027e25 */ /* 0x000fca000f8e0002 */
[----:B------:R-:W-:Y:S02]  /*1520*/  IADD3 R3, PT, PT, R3, R5, RZ ;  /* 0x0000000503037210 */ /* 0x000fe40007ffe0ff */
[----:B---3--:R-:W-:-:S04]  /*1530*/  LEA R5, P0, R2, UR8, 0x1 ;  /* 0x0000000802057c11 */ /* 0x008fc8000f8008ff */
[----:B------:R-:W-:Y:S02]  /*1540*/  LEA.HI.X R3, R2, UR9, R3, 0x1, P0 ;  /* 0x0000000902037c11 */ /* 0x000fe400080f0c03 */
[C---:B------:R-:W-:Y:S02]  /*1550*/  LOP3.LUT R2, R5.reuse, 0xfffffffd, RZ, 0xc0, !PT ;  /* 0xfffffffd05027812 */ /* 0x040fe400078ec0ff */
[----:B------:R-:W-:-:S03]  /*1560*/  LOP3.LUT R4, R5, 0x2, RZ, 0xc0, !PT ;  /* 0x0000000205047812 */ /* 0x000fc600078ec0ff */
[----:B------:R0:W5:Y:S01]  /*1570*/  LD.E R23, desc[UR6][R2.64] ;  /* 0x0000000602177980 */ /* 0x000162000c101900 */
[----:B------:R-:W-:Y:S01]  /*1580*/  ISETP.EQ.U32.AND P0, PT, R4, RZ, PT ;  /* 0x000000ff0400720c */ /* 0x000fe20003f02070 */
[----:B------:R-:W-:-:S05]  /*1590*/  HFMA2 R4, -RZ, RZ, 0, 0.19775390625 ;  /* 0x00003254ff047431 */ /* 0x000fca00000001ff */
[----:B------:R-:W-:-:S07]  /*15a0*/  SEL R0, R4, 0x7610, P0 ;  /* 0x0000761004007807 */ /* 0x000fce0000000000 */
.L_x_18:
[----:B-----5:R-:W-:-:S05]  /*15b0*/  HADD2 R6, R23, R17.H0_H0 ;  /* 0x2000001117067230 */ /* 0x020fca0000000000 */
[----:B------:R-:W-:-:S06]  /*15c0*/  PRMT R6, R23, R0, R6 ;  /* 0x0000000017067216 */ /* 0x000fcc0000000006 */
[----:B------:R-:W2:Y:S02]  /*15d0*/  ATOM.E.CAS.STRONG.GPU PT, R6, [R2], R23, R6 ;  /* 0x000000170206738b */ /* 0x000ea400001ee106 */
[----:B--2---:R-:W-:Y:S02]  /*15e0*/  ISETP.NE.U32.AND P0, PT, R6, R23, PT ;  /* 0x000000170600720c */ /* 0x004fe40003f05070 */
[----:B------:R-:W-:-:S11]  /*15f0*/  MOV R23, R6 ;  /* 0x0000000600177202 */ /* 0x000fd60000000f00 */
[----:B------:R-:W-:Y:S05]  /*1600*/  @P0 BRA `(.L_x_18) ;  /* 0xfffffffc00e80947 */ /* 0x000fea000383ffff */
[----:B------:R-:W-:Y:S05]  /*1610*/  BSYNC.RECONVERGENT B0 ;  /* 0x0000000000007941 */ /* 0x000fea0003800200 */
.L_x_17:
        /* <DEDUP_REMOVED lines=8> */
.L_x_20:
[----:B-----5:R-:W-:-:S05]  /*16a0*/  HADD2 R8, R9, R18.H0_H0 ;  /* 0x2000001209087230 */ /* 0x020fca0000000000 */
[----:B------:R-:W-:-:S06]  /*16b0*/  PRMT R8, R9, R0, R8 ;  /* 0x0000000009087216 */ /* 0x000fcc0000000008 */
[----:B------:R-:W2:Y:S02]  /*16c0*/  ATOM.E.CAS.STRONG.GPU PT, R8, [R6], R9, R8 ;  /* 0x000000090608738b */ /* 0x000ea400001ee108 */
[----:B--2---:R-:W-:Y:S02]  /*16d0*/  ISETP.NE.U32.AND P0, PT, R8, R9, PT ;  /* 0x000000090800720c */ /* 0x004fe40003f05070 */
[----:B------:R-:W-:-:S11]  /*16e0*/  MOV R9, R8 ;  /* 0x0000000800097202 */ /* 0x000fd60000000f00 */
[----:B------:R-:W-:Y:S05]  /*16f0*/  @P0 BRA `(.L_x_20) ;  /* 0xfffffffc00e80947 */ /* 0x000fea000383ffff */
[----:B------:R-:W-:Y:S05]  /*1700*/  BSYNC.RECONVERGENT B0 ;  /* 0x0000000000007941 */ /* 0x000fea0003800200 */
.L_x_19:
        /* <DEDUP_REMOVED lines=8> */
.L_x_22:
[----:B-----5:R-:W-:-:S05]  /*1790*/  HADD2 R8, R9, R21.H0_H0 ;  /* 0x2000001509087230 */ /* 0x020fca0000000000 */
[----:B------:R-:W-:-:S06]  /*17a0*/  PRMT R8, R9, R0, R8 ;  /* 0x0000000009087216 */ /* 0x000fcc0000000008 */
[----:B------:R-:W2:Y:S02]  /*17b0*/  ATOM.E.CAS.STRONG.GPU PT, R8, [R6], R9, R8 ;  /* 0x000000090608738b */ /* 0x000ea400001ee108 */
[----:B--2---:R-:W-:Y:S02]  /*17c0*/  ISETP.NE.U32.AND P0, PT, R8, R9, PT ;  /* 0x000000090800720c */ /* 0x004fe40003f05070 */
[----:B------:R-:W-:-:S11]  /*17d0*/  MOV R9, R8 ;  /* 0x0000000800097202 */ /* 0x000fd60000000f00 */
[----:B------:R-:W-:Y:S05]  /*17e0*/  @P0 BRA `(.L_x_22) ;  /* 0xfffffffc00e80947 */ /* 0x000fea000383ffff */
[----:B------:R-:W-:Y:S05]  /*17f0*/  BSYNC.RECONVERGENT B0 ;  /* 0x0000000000007941 */ /* 0x000fea0003800200 */
.L_x_21:
[----:B------:R-:W-:Y:S01]  /*1800*/  IADD3 R11, P0, PT, R5, 0x6, RZ ;  /* 0x00000006050b7810 */ /* 0x000fe20007f1e0ff */
[----:B------:R-:W-:Y:S03]  /*1810*/  BSSY.RECONVERGENT B0, `(.L_x_23) ;  /* 0x000000d000007945 */ /* 0x000fe60003800200 */
[C---:B-1----:R-:W-:Y:S01]  /*1820*/  LOP3.LUT R6, R11.reuse, 0xfffffffd, RZ, 0xc0, !PT ;  /* 0xfffffffd0b067812 */ /* 0x042fe200078ec0ff */
[----:B------:R-:W-:Y:S01]  /*1830*/  IMAD.X R7, RZ, RZ, R3, P0 ;  /* 0x000000ffff077224 */ /* 0x000fe200000e0603 */
[----:B------:R-:W-:-:S04]  /*1840*/  LOP3.LUT R0, R11, 0x2, RZ, 0xc0, !PT ;  /* 0x000000020b007812 */ /* 0x000fc800078ec0ff */
[----:B------:R1:W5:Y:S01]  /*1850*/  LD.E R9, desc[UR6][R6.64] ;  /* 0x0000000606097980 */ /* 0x000362000c101900 */
[----:B------:R-:W-:-:S04]  /*1860*/  ISETP.EQ.U32.AND P0, PT, R0, RZ, PT ;  /* 0x000000ff0000720c */ /* 0x000fc80003f02070 */
[----:B------:R-:W-:-:S09]  /*1870*/  SEL R0, R4, 0x7610, P0 ;  /* 0x0000761004007807 */ /* 0x000fd20000000000 */
.L_x_24:
[----:B-----5:R-:W-:-:S05]  /*1880*/  HADD2 R8, R9, R14.H0_H0 ;  /* 0x2000000e09087230 */ /* 0x020fca0000000000 */
[----:B------:R-:W-:-:S06]  /*1890*/  PRMT R8, R9, R0, R8 ;  /* 0x0000000009087216 */ /* 0x000fcc0000000008 */
[----:B------:R-:W2:Y:S02]  /*18a0*/  ATOM.E.CAS.STRONG.GPU PT, R8, [R6], R9, R8 ;  /* 0x000000090608738b */ /* 0x000ea400001ee108 */
[----:B--2---:R-:W-:Y:S02]  /*18b0*/  ISETP.NE.U32.AND P0, PT, R8, R9, PT ;  /* 0x000000090800720c */ /* 0x004fe40003f05070 */
[----:B------:R-:W-:-:S11]  /*18c0*/  MOV R9, R8 ;  /* 0x0000000800097202 */ /* 0x000fd60000000f00 */
[----:B------:R-:W-:Y:S05]  /*18d0*/  @P0 BRA `(.L_x_24) ;  /* 0xfffffffc00e80947 */ /* 0x000fea000383ffff */
[----:B------:R-:W-:Y:S05]  /*18e0*/  BSYNC.RECONVERGENT B0 ;  /* 0x0000000000007941 */ /* 0x000fea0003800200 */
.L_x_23:
        /* <DEDUP_REMOVED lines=8> */
.L_x_26:
[----:B-----5:R-:W-:-:S05]  /*1970*/  HADD2 R8, R9, R19.H0_H0 ;  /* 0x2000001309087230 */ /* 0x020fca0000000000 */
[----:B------:R-:W-:-:S06]  /*1980*/  PRMT R8, R9, R0, R8 ;  /* 0x0000000009087216 */ /* 0x000fcc0000000008 */
[----:B------:R-:W2:Y:S02]  /*1990*/  ATOM.E.CAS.STRONG.GPU PT, R8, [R6], R9, R8 ;  /* 0x000000090608738b */ /* 0x000ea400001ee108 */
[----:B--2---:R-:W-:Y:S02]  /*19a0*/  ISETP.NE.U32.AND P0, PT, R8, R9, PT ;  /* 0x000000090800720c */ /* 0x004fe40003f05070 */
[----:B------:R-:W-:-:S11]  /*19b0*/  MOV R9, R8 ;  /* 0x0000000800097202 */ /* 0x000fd60000000f00 */
[----:B------:R-:W-:Y:S05]  /*19c0*/  @P0 BRA `(.L_x_26) ;  /* 0xfffffffc00e80947 */ /* 0x000fea000383ffff */
[----:B------:R-:W-:Y:S05]  /*19d0*/  BSYNC.RECONVERGENT B0 ;  /* 0x0000000000007941 */ /* 0x000fea0003800200 */
.L_x_25:
        /* <DEDUP_REMOVED lines=8> */
.L_x_28:
[----:B-----5:R-:W-:-:S05]  /*1a60*/  HADD2 R8, R9, R16.H0_H0 ;  /* 0x2000001009087230 */ /* 0x020fca0000000000 */
[----:B------:R-:W-:-:S06]  /*1a70*/  PRMT R8, R9, R0, R8 ;  /* 0x0000000009087216 */ /* 0x000fcc0000000008 */
[----:B------:R-:W2:Y:S02]  /*1a80*/  ATOM.E.CAS.STRONG.GPU PT, R8, [R6], R9, R8 ;  /* 0x000000090608738b */ /* 0x000ea400001ee108 */
[----:B--2---:R-:W-:Y:S02]  /*1a90*/  ISETP.NE.U32.AND P0, PT, R8, R9, PT ;  /* 0x000000090800720c */ /* 0x004fe40003f05070 */
[----:B------:R-:W-:-:S11]  /*1aa0*/  MOV R9, R8 ;  /* 0x0000000800097202 */ /* 0x000fd60000000f00 */
[----:B------:R-:W-:Y:S05]  /*1ab0*/  @P0 BRA `(.L_x_28) ;  /* 0xfffffffc00e80947 */ /* 0x000fea000383ffff */
[----:B------:R-:W-:Y:S05]  /*1ac0*/  BSYNC.RECONVERGENT B0 ;  /* 0x0000000000007941 */ /* 0x000fea0003800200 */
.L_x_27:
        /* <DEDUP_REMOVED lines=8> */
.L_x_30:
[----:B-----5:R-:W-:-:S05]  /*1b50*/  HADD2 R8, R9, R13.H0_H0 ;  /* 0x2000000d09087230 */ /* 0x020fca0000000000 */
[----:B------:R-:W-:-:S06]  /*1b60*/  PRMT R8, R9, R0, R8 ;  /* 0x0000000009087216 */ /* 0x000fcc0000000008 */
[----:B------:R-:W2:Y:S02]  /*1b70*/  ATOM.E.CAS.STRONG.GPU PT, R8, [R6], R9, R8 ;  /* 0x000000090608738b */ /* 0x000ea400001ee108 */
[----:B--2---:R-:W-:Y:S02]  /*1b80*/  ISETP.NE.U32.AND P0, PT, R8, R9, PT ;  /* 0x000000090800720c */ /* 0x004fe40003f05070 */
[----:B------:R-:W-:-:S11]  /*1b90*/  MOV R9, R8 ;  /* 0x0000000800097202 */ /* 0x000fd60000000f00 */
[----:B------:R-:W-:Y:S05]  /*1ba0*/  @P0 BRA `(.L_x_30) ;  /* 0xfffffffc00e80947 */ /* 0x000fea000383ffff */
[----:B------:R-:W-:Y:S05]  /*1bb0*/  BSYNC.RECONVERGENT B0 ;  /* 0x0000000000007941 */ /* 0x000fea0003800200 */
.L_x_29:
[----:B-1----:R-:W-:-:S04]  /*1bc0*/  IADD3 R7, P0, PT, R5, 0xe, RZ ;  /* 0x0000000e05077810 */ /* 0x002fc80007f1e0ff */
[C---:B0-----:R-:W-:Y:S01]  /*1bd0*/  LOP3.LUT R2, R7.reuse, 0xfffffffd, RZ, 0xc0, !PT ;  /* 0xfffffffd07027812 */ /* 0x041fe200078ec0ff */
[----:B------:R-:W-:Y:S01]  /*1be0*/  IMAD.X R3, RZ, RZ, R3, P0 ;  /* 0x000000ffff037224 */ /* 0x000fe200000e0603 */
[----:B------:R-:W-:-:S04]  /*1bf0*/  LOP3.LUT R0, R7, 0x2, RZ, 0xc0, !PT ;  /* 0x0000000207007812 */ /* 0x000fc800078ec0ff */
[----:B------:R0:W5:Y:S01]  /*1c00*/  LD.E R5, desc[UR6][R2.64] ;  /* 0x0000000602057980 */ /* 0x000162000c101900 */
[----:B------:R-:W-:-:S04]  /*1c10*/  ISETP.EQ.U32.AND P0, PT, R0, RZ, PT ;  /* 0x000000ff0000720c */ /* 0x000fc80003f02070 */
[----:B------:R-:W-:-:S09]  /*1c20*/  SEL R4, R4, 0x7610, P0 ;  /* 0x0000761004047807 */ /* 0x000fd20000000000 */
.L_x_31:
[----:B-----5:R-:W-:-:S05]  /*1c30*/  HADD2 R0, R5, R15.H0_H0 ;  /* 0x2000000f05007230 */ /* 0x020fca0000000000 */
[----:B------:R-:W-:-:S06]  /*1c40*/  PRMT R0, R5, R4, R0 ;  /* 0x0000000405007216 */ /* 0x000fcc0000000000 */
[----:B------:R-:W2:Y:S02]  /*1c50*/  ATOM.E.CAS.STRONG.GPU PT, R0, [R2], R5, R0 ;  /* 0x000000050200738b */ /* 0x000ea400001ee100 */
[----:B--2---:R-:W-:Y:S02]  /*1c60*/  ISETP.NE.U32.AND P0, PT, R0, R5, PT ;  /* 0x000000050000720c */ /* 0x004fe40003f05070 */
[----:B------:R-:W-:-:S11]  /*1c70*/  MOV R5, R0 ;  /* 0x0000000000057202 */ /* 0x000fd60000000f00 */
[----:B------:R-:W-:Y:S05]  /*1c80*/  @P0 BRA `(.L_x_31) ;  /* 0xfffffffc00e80947 */ /* 0x000fea000383ffff */
[----:B------:R-:W-:Y:S05]  /*1c90*/  EXIT ;  /* 0x000000000000794d */ /* 0x000fea0003800000 */
        .weak           $__internal_1_$__cuda_sm20_div_u64
        .type           $__internal_1_$__cuda_sm20_div_u64,@function
        .size           $__internal_1_$__cuda_sm20_div_u64,(.L_x_52 - $__internal_1_$__cuda_sm20_div_u64)
$__internal_1_$__cuda_sm20_div_u64:
        /* <DEDUP_REMOVED lines=27> */
[----:B------:R-:W-:Y:S01]  /*1e50*/  IMAD.HI.U32 R6, R7, R6, RZ ;  /* 0x0000000607067227 */ /* 0x000fe200078e00ff */
[----:B------:R-:W-:-:S03]  /*1e60*/  IADD3 R9, P2, PT, R11, R4, RZ ;  /* 0x000000040b097210 */ /* 0x000fc60007f5e0ff */
[----:B------:R-:W-:Y:S01]  /*1e70*/  IMAD.MOV.U32 R5, RZ, RZ, RZ ;  /* 0x000000ffff057224 */ /* 0x000fe200078e00ff */
        /* <DEDUP_REMOVED lines=36> */
[----:B------:R-:W-:Y:S06]  /*20c0*/  RET.REL.NODEC R2 `(_Z20mySGemvKernel_Stage4I6__half6paramsILi8ELi128ELi8ELi4ELi4EEEvPKT_S5_PS3_mmm) ;  /* 0xffffffdc02cc7950 */ /* 0x000fec0003c3ffff */
.L_x_32:
        /* <DEDUP_REMOVED lines=11> */
.L_x_52:


//--------------------- .text._Z20mySGemvKernel_Stage4I6__half6paramsILi2ELi128ELi8ELi4ELi4EEEvPKT_S5_PS3_mmm --------------------------
	.section	.text._Z20mySGemvKernel_Stage4I6__half6paramsILi2ELi128ELi8ELi4ELi4EEEvPKT_S5_PS3_mmm,"ax",@progbits
	.align	128
        .global         _Z20mySGemvKernel_Stage4I6__half6paramsILi2ELi128ELi8ELi4ELi4EEEvPKT_S5_PS3_mmm
        .type           _Z20mySGemvKernel_Stage4I6__half6paramsILi2ELi128ELi8ELi4ELi4EEEvPKT_S5_PS3_mmm,@function
        .size           _Z20mySGemvKernel_Stage4I6__half6paramsILi2ELi128ELi8ELi4ELi4EEEvPKT_S5_PS3_mmm,(.L_x_53 - _Z20mySGemvKernel_Stage4I6__half6paramsILi2ELi128ELi8ELi4ELi4EEEvPKT_S5_PS3_mmm)
        .other          _Z20mySGemvKernel_Stage4I6__half6paramsILi2ELi128ELi8ELi4ELi4EEEvPKT_S5_PS3_mmm,@"STO_CUDA_ENTRY STV_DEFAULT"
_Z20mySGemvKernel_Stage4I6__half6paramsILi2ELi128ELi8ELi4ELi4EEEvPKT_S5_PS3_mmm:
.text._Z20mySGemvKernel_Stage4I6__half6paramsILi2ELi128ELi8ELi4ELi4EEEvPKT_S5_PS3_mmm:
[----:B------:R-:W-:Y:S01]  /*0000*/  LDC R1, c[0x0][0x37c] ;  /* 0x0000df00ff017b82 */ /* 0x000fe20000000800 */
[----:B------:R-:W0:Y:S01]  /*0010*/  LDCU UR4, c[0x0][0x3ac] ;  /* 0x00007580ff0477ac */ /* 0x000e220008000800 */
[----:B------:R-:W1:Y:S01]  /*0020*/  LDCU UR6, c[0x0][0x374] ;  /* 0x00006e80ff0677ac */ /* 0x000e620008000800 */
[----:B0-----:R-:W-:-:S09]  /*0030*/  UISETP.NE.U32.AND UP0, UPT, UR4, URZ, UPT ;  /* 0x000000ff0400728c */ /* 0x001fd2000bf05070 */
[----:B-1----:R-:W-:Y:S05]  /*0040*/  BRA.U UP0, `(.L_x_33) ;  /* 0x00000001005c7547 */ /* 0x002fea000b800000 */
[----:B------:R-:W0:Y:S01]  /*0050*/  I2F.U32.RP R0, UR6 ;  /* 0x0000000600007d06 */ /* 0x000e220008209000 */
[----:B------:R-:W1:Y:S01]  /*0060*/  LDCU UR8, c[0x0][0x3a8] ;  /* 0x00007500ff0877ac */ /* 0x000e620008000800 */
[----:B------:R-:W-:Y:S01]  /*0070*/  UMOV UR4, URZ ;  /* 0x000000ff00047c82 */ /* 0x000fe20008000000 */
[----:B------:R-:W-:-:S05]  /*0080*/  UISETP.NE.U32.AND UP2, UPT, UR6, URZ, UPT ;  /* 0x000000ff0600728c */ /* 0x000fca000bf45070 */
[----:B0-----:R-:W0:Y:S02]  /*0090*/  MUFU.RCP R0, R0 ;  /* 0x0000000000007308 */ /* 0x001e240000001000 */
[----:B0-----:R-:W-:-:S06]  /*00a0*/  IADD3 R2, PT, PT, R0, 0xffffffe, RZ ;  /* 0x0ffffffe00027810 */ /* 0x001fcc0007ffe0ff */
[----:B------:R-:W0:Y:S02]  /*00b0*/  F2I.FTZ.U32.TRUNC.NTZ R2, R2 ;  /* 0x0000000200027305 */ /* 0x000e24000021f000 */
[----:B0-----:R-:W-:-:S13]  /*00c0*/  R2UR UR5, R2 ;  /* 0x00000000020572ca */ /* 0x001fda00000e0000 */
[----:B------:R-:W-:-:S04]  /*00d0*/  UIADD3 UR7, UPT, UPT, URZ, -UR5, URZ ;  /* 0x80000005ff077290 */ /* 0x000fc8000fffe0ff */
[----:B------:R-:W-:-:S04]  /*00e0*/  UIMAD UR7, UR7, UR6, URZ ;  /* 0x00000006070772a4 */ /* 0x000fc8000f8e02ff */
[----:B------:R-:W-:-:S04]  /*00f0*/  UIMAD.WIDE.U32 UR4, UR5, UR7, UR4 ;  /* 0x00000007050472a5 */ /* 0x000fc8000f8e0004 */
[----:B-1----:R-:W-:-:S07]  /*0100*/  UIMAD.WIDE.U32 UR4, UR5, UR8, URZ ;  /* 0x00000008050472a5 */ /* 0x002fce000f8e00ff */
[----:B------:R-:W-:Y:S02]  /*0110*/  UMOV UR4, UR5 ;  /* 0x0000000500047c82 */ /* 0x000fe40008000000 */
[----:B------:R-:W-:-:S04]  /*0120*/  UIADD3 UR5, UPT, UPT, -UR4, URZ, URZ ;  /* 0x000000ff04057290 */ /* 0x000fc8000fffe1ff */
[----:B------:R-:W-:-:S04]  /*0130*/  UIMAD UR5, UR6, UR5, UR8 ;  /* 0x00000005060572a4 */ /* 0x000fc8000f8e0208 */
[----:B------:R-:W-:-:S11]  /*0140*/  UISETP.GE.U32.AND UP0, UPT, UR5, UR6, UPT ;  /* 0x000000060500728c */ /* 0x000fd6000bf06070 */
[----:B------:R-:W-:Y:S02]  /*0150*/  @UP0 UIADD3 UR5, UPT, UPT, UR5, -UR6, URZ ;  /* 0x8000000605050290 */ /* 0x000fe4000fffe0ff */
[----:B------:R-:W-:Y:S02]  /*0160*/  @UP0 UIADD3 UR4, UPT, UPT, UR4, 0x1, URZ ;  /* 0x0000000104040890 */ /* 0x000fe4000fffe0ff */
[----:B------:R-:W-:-:S03]  /*0170*/  UISETP.GE.U32.AND UP1, UPT, UR5, UR6, UPT ;  /* 0x000000060500728c */ /* 0x000fc6000bf26070 */
[----:B------:R-:W-:-:S08]  /*0180*/  UMOV UR5, URZ ;  /* 0x000000ff00057c82 */ /* 0x000fd00008000000 */
[----:B------:R-:W-:Y:S02]  /*0190*/  @UP1 UIADD3 UR4, UPT, UPT, UR4, 0x1, URZ ;  /* 0x0000000104041890 */ /* 0x000fe4000fffe0ff */
[----:B------:R-:W-:Y:S01]  /*01a0*/  @!UP2 ULOP3.LUT UR4, URZ, UR6, URZ, 0x33, !UPT ;  /* 0x00000006ff04a292 */ /* 0x000fe2000f8e33ff */
[----:B------:R-:W-:Y:S11]  /*01b0*/  BRA `(.L_x_34) ;  /* 0x0000000000087947 */ /* 0x000ff60003800000 */
.L_x_33:
[----:B------:R-:W-:-:S07]  /*01c0*/  MOV R4, 0x1e0 ;  /* 0x000001e000047802 */ /* 0x000fce0000000f00 */
[----:B------:R-:W-:Y:S05]  /*01d0*/  CALL.REL.NOINC `($__internal_2_$__cuda_sm20_div_u64) ;  /* 0x00000018007c7944 */ /* 0x000fea0003c00000 */
.L_x_34:
[----:B------:R-:W0:Y:S01]  /*01e0*/  S2R R6, SR_TID.X ;  /* 0x0000000000067919 */ /* 0x000e220000002100 */
[----:B------:R-:W1:Y:S01]  /*01f0*/  S2UR UR9, SR_CTAID.Z ;  /* 0x00000000000979c3 */ /* 0x000e620000002700 */
[----:B------:R-:W-:Y:S01]  /*0200*/  UISETP.GE.U32.AND UP0, UPT, UR4, 0x80, UPT ;  /* 0x000000800400788c */ /* 0x000fe2000bf06070 */
[----:B------:R-:W-:Y:S01]  /*0210*/  HFMA2 R5, -RZ, RZ, 0, 0 ;  /* 0x00000000ff057431 */ /* 0x000fe200000001ff */
[----:B------:R-:W2:Y:S01]  /*0220*/  S2R R3, SR_CTAID.X ;  /* 0x0000000000037919 */ /* 0x000ea20000002500 */
[----:B------:R-:W-:Y:S01]  /*0230*/  PRMT R0, RZ, 0x7610, R0 ;  /* 0x00007610ff007816 */ /* 0x000fe20000000000 */
[----:B------:R-:W-:Y:S01]  /*0240*/  UISETP.GE.U32.AND.EX UP0, UPT, UR5, URZ, UPT, UP0 ;  /* 0x000000ff0500728c */ /* 0x000fe2000bf06100 */
[----:B------:R-:W-:Y:S01]  /*0250*/  PRMT R19, RZ, 0x7610, R19 ;  /* 0x00007610ff137816 */ /* 0x000fe20000000013 */
[----:B------:R-:W3:Y:S01]  /*0260*/  LDCU.64 UR24, c[0x0][0x358] ;  /* 0x00006b00ff1877ac */ /* 0x000ee20008000a00 */
[----:B0-----:R-:W-:Y:S02]  /*0270*/  SHF.R.U32.HI R4, RZ, 0x3, R6 ;  /* 0x00000003ff047819 */ /* 0x001fe40000011606 */
[----:B------:R-:W-:-:S02]  /*0280*/  LOP3.LUT R2, R6, 0x1f, RZ, 0xc0, !PT ;  /* 0x0000001f06027812 */ /* 0x000fc400078ec0ff */
[----:B------:R-:W-:Y:S02]  /*0290*/  LOP3.LUT R4, R4, 0x7c, RZ, 0xc0, !PT ;  /* 0x0000007c04047812 */ /* 0x000fe400078ec0ff */
[C---:B------:R-:W-:Y:S02]  /*02a0*/  SHF.R.U64 R7, R2.reuse, 0x3, RZ ;  /* 0x0000000302077819 */ /* 0x040fe400000012ff */
[----:B------:R-:W-:Y:S01]  /*02b0*/  LOP3.LUT R28, R2, 0x7, RZ, 0xc0, !PT ;  /* 0x00000007021c7812 */ /* 0x000fe200078ec0ff */
[----:B--2---:R-:W-:-:S03]  /*02c0*/  IMAD.WIDE.U32 R4, R3, 0x10, R4 ;  /* 0x0000001003047825 */ /* 0x004fc600078e0004 */
[----:B------:R-:W-:Y:S01]  /*02d0*/  LOP3.LUT R2, R4, R7, RZ, 0xfc, !PT ;  /* 0x0000000704027212 */ /* 0x000fe200078efcff */
[----:B-1-3--:R-:W-:Y:S06]  /*02e0*/  BRA.U !UP0, `(.L_x_35) ;  /* 0x0000001508407547 */ /* 0x00afec000b800000 */
[----:B------:R-:W0:Y:S01]  /*02f0*/  S2UR UR6, SR_CTAID.Y ;  /* 0x00000000000679c3 */ /* 0x000e220000002600 */
[----:B------:R-:W-:Y:S01]  /*0300*/  UISETP.GE.U32.AND UP1, UPT, UR4, 0x200, UPT ;  /* 0x000002000400788c */ /* 0x000fe2000bf26070 */
[----:B------:R-:W-:Y:S01]  /*0310*/  PRMT R19, RZ, 0x7610, R19 ;  /* 0x00007610ff137816 */ /* 0x000fe20000000013 */
[----:B------:R-:W-:Y:S02]  /*0320*/  USHF.R.U64 UR13, UR4, 0x7, UR5 ;  /* 0x00000007040d7899 */ /* 0x000fe40008001205 */
[----:B------:R-:W-:Y:S02]  /*0330*/  UISETP.GE.U32.AND.EX UP1, UPT, UR5, URZ, UPT, UP1 ;  /* 0x000000ff0500728c */ /* 0x000fe4000bf26110 */
[----:B------:R-:W-:Y:S01]  /*0340*/  ULOP3.LUT UR27, UR13, 0x3, URZ, 0xc0, !UPT ;  /* 0x000000030d1b7892 */ /* 0x000fe2000f8ec0ff */
[----:B------:R-:W-:Y:S01]  /*0350*/  UMOV UR8, URZ ;  /* 0x000000ff00087c82 */ /* 0x000fe20008000000 */
[----:B------:R-:W-:Y:S02]  /*0360*/  UMOV UR7, URZ ;  /* 0x000000ff00077c82 */ /* 0x000fe40008000000 */
[----:B------:R-:W-:-:S04]  /*0370*/  UISETP.NE.U32.AND UP0, UPT, UR27, URZ, UPT ;  /* 0x000000ff1b00728c */ /* 0x000fc8000bf05070 */
[----:B------:R-:W-:Y:S02]  /*0380*/  UISETP.NE.AND.EX UP0, UPT, UR8, URZ, UPT, UP0 ;  /* 0x000000ff0800728c */ /* 0x000fe4000bf05300 */
[----:B0-----:R-:W-:Y:S02]  /*0390*/  UIMAD.WIDE.U32 UR10, UR4, UR6, URZ ;  /* 0x00000006040a72a5 */ /* 0x001fe4000f8e00ff */
[----:B------:R-:W-:-:S03]  /*03a0*/  UIMAD UR12, UR5, UR6, URZ ;  /* 0x00000006050c72a4 */ /* 0x000fc6000f8e02ff */
[----:B------:R-:W-:Y:S01]  /*03b0*/  UMOV UR6, URZ ;  /* 0x000000ff00067c82 */ /* 0x000fe20008000000 */
[----:B------:R-:W-:Y:S01]  /*03c0*/  UIADD3 UR18, UPT, UPT, UR11, UR12, URZ ;  /* 0x0000000c0b127290 */ /* 0x000fe2000fffe0ff */
[----:B------:R-:W-:Y:S11]  /*03d0*/  BRA.U !UP1, `(.L_x_36) ;  /* 0x0000000d09707547 */ /* 0x000ff6000b800000 */
[----:B------:R-:W0:Y:S01]  /*03e0*/  LDCU.64 UR30, c[0x0][0x3a8] ;  /* 0x00007500ff1e77ac */ /* 0x000e220008000a00 */
[----:B------:R-:W-:Y:S02]  /*03f0*/  SHF.L.U32 R6, R6, 0x3, RZ ;  /* 0x0000000306067819 */ /* 0x000fe400000006ff */
[----:B------:R-:W-:Y:S01]  /*0400*/  SHF.L.U32 R29, R28, 0x4, RZ ;  /* 0x000000041c1d7819 */ /* 0x000fe200000006ff */
[----:B------:R-:W1:Y:S01]  /*0410*/  LDCU.64 UR14, c[0x0][0x388] ;  /* 0x00007100ff0e77ac */ /* 0x000e620008000a00 */
[----:B------:R-:W-:Y:S02]  /*0420*/  MOV R4, UR10 ;  /* 0x0000000a00047c02 */ /* 0x000fe40008000f00 */
[----:B------:R-:W-:Y:S01]  /*0430*/  LOP3.LUT R6, R6, 0x38, RZ, 0xc0, !PT ;  /* 0x0000003806067812 */ /* 0x000fe200078ec0ff */
[----:B------:R-:W2:Y:S01]  /*0440*/  LDCU.128 UR20, c[0x0][0x380] ;  /* 0x00007000ff1477ac */ /* 0x000ea20008000c00 */
[----:B------:R-:W-:Y:S02]  /*0450*/  LEA R29, P1, R4, R29, 0x1 ;  /* 0x0000001d041d7211 */ /* 0x000fe400078208ff */
[----:B------:R-:W-:Y:S01]  /*0460*/  SHF.L.U64.HI R28, R28, 0x4, RZ ;  /* 0x000000041c1c7819 */ /* 0x000fe200000102ff */
[----:B------:R-:W-:Y:S01]  /*0470*/  ULOP3.LUT UR6, UR13, 0xfffffffc, URZ, 0xc0, !UPT ;  /* 0xfffffffc0d067892 */ /* 0x000fe2000f8ec0ff */
[----:B------:R-:W-:Y:S01]  /*0480*/  MOV R9, UR10 ;  /* 0x0000000a00097c02 */ /* 0x000fe20008000f00 */
[----:B------:R-:W-:Y:S01]  /*0490*/  UMOV UR12, UR10 ;  /* 0x0000000a000c7c82 */ /* 0x000fe20008000000 */
[----:B------:R-:W-:Y:S01]  /*04a0*/  UMOV UR13, UR18 ;  /* 0x00000012000d7c82 */ /* 0x000fe20008000000 */
[----:B------:R-:W-:Y:S01]  /*04b0*/  ULEA UR16, UP1, UR9, 0x2, 0x1 ;  /* 0x0000000209107891 */ /* 0x000fe2000f8208ff */
[----:B------:R-:W-:Y:S01]  /*04c0*/  MOV R8, UR18 ;  /* 0x0000001200087c02 */ /* 0x000fe20008000f00 */
[----:B0-----:R-:W-:-:S02]  /*04d0*/  UIMAD.WIDE.U32 UR28, UR9, UR30, UR12 ;  /* 0x0000001e091c72a5 */ /* 0x001fc4000f8e000c */
[----:B------:R-:W-:Y:S01]  /*04e0*/  IMAD R7, R5, UR30, RZ ;  /* 0x0000001e05077c24 */ /* 0x000fe2000f8e02ff */
[----:B------:R-:W-:Y:S01]  /*04f0*/  UIMAD UR26, UR9, UR31, URZ ;  /* 0x0000001f091a72a4 */ /* 0x000fe2000f8e02ff */
[C---:B------:R-:W-:Y:S01]  /*0500*/  IMAD.WIDE.U32 R4, R2.reuse, UR30, RZ ;  /* 0x0000001e02047c25 */ /* 0x040fe2000f8e00ff */
[----:B------:R-:W-:Y:S01]  /*0510*/  ULEA.HI.X UR17, UR9, URZ, URZ, 0x1, UP1 ;  /* 0x000000ff09117291 */ /* 0x000fe200088f0cff */
[----:B------:R-:W-:Y:S01]  /*0520*/  LEA.HI.X R28, R9, R28, R8, 0x1, P1 ;  /* 0x0000001c091c7211 */ /* 0x000fe200008f0c08 */
[----:B-1----:R-:W-:Y:S01]  /*0530*/  UIMAD.WIDE.U32 UR12, UR16, UR30, UR14 ;  /* 0x0000001e100c72a5 */ /* 0x002fe2000f8e000e */
[----:B------:R-:W-:Y:S01]  /*0540*/  IMAD R7, R2, UR31, R7 ;  /* 0x0000001f02077c24 */ /* 0x000fe2000f8e0207 */
[----:B------:R-:W-:Y:S01]  /*0550*/  IADD3 R30, P3, PT, R6, UR28, RZ ;  /* 0x0000001c061e7c10 */ /* 0x000fe2000ff7e0ff */
[----:B------:R-:W-:Y:S01]  /*0560*/  USHF.R.U32.HI UR7, URZ, 0x7, UR5 ;  /* 0x00000007ff077899 */ /* 0x000fe20008011605 */
[----:B------:R-:W-:Y:S01]  /*0570*/  MOV R6, UR26 ;  /* 0x0000001a00067c02 */ /* 0x000fe20008000f00 */
[----:B------:R-:W-:Y:S01]  /*0580*/  UIMAD.WIDE.U32 UR14, UR9, UR30, URZ ;  /* 0x0000001e090e72a5 */ /* 0x000fe2000f8e00ff */
[----:B------:R-:W-:Y:S01]  /*0590*/  IADD3 R33, PT, PT, R5, R7, RZ ;  /* 0x0000000705217210 */ /* 0x000fe20007ffe0ff */
[----:B------:R-:W-:Y:S01]  /*05a0*/  UIMAD UR17, UR17, UR30, URZ ;  /* 0x0000001e111172a4 */ /* 0x000fe2000f8e02ff */
[----:B--2---:R-:W-:Y:S01]  /*05b0*/  LEA R31, P2, R30, UR22, 0x1 ;  /* 0x000000161e1f7c11 */ /* 0x004fe2000f8408ff */
[----:B------:R-:W-:Y:S01]  /*05c0*/  ULOP3.LUT UR7, UR7, 0x1ffffff, URZ, 0xc0, !UPT ;  /* 0x01ffffff07077892 */ /* 0x000fe2000f8ec0ff */
[----:B------:R-:W-:Y:S01]  /*05d0*/  IADD3.X R5, PT, PT, R6, UR29, RZ, P3, !PT ;  /* 0x0000001d06057c10 */ /* 0x000fe20009ffe4ff */
[----:B------:R-:W-:Y:S01]  /*05e0*/  UIADD3 UR15, UPT, UPT, UR26, UR15, URZ ;  /* 0x0000000f1a0f7290 */ /* 0x000fe2000fffe0ff */
[----:B------:R-:W-:Y:S01]  /*05f0*/  LEA R32, P0, R4, UR20, 0x1 ;  /* 0x0000001404207c11 */ /* 0x000fe2000f8008ff */
[----:B------:R-:W-:Y:S01]  /*0600*/  ULEA UR20, UP1, UR14, UR22, 0x1 ;  /* 0x000000160e147291 */ /* 0x000fe2000f8208ff */
[----:B------:R-:W-:Y:S01]  /*0610*/  IADD3 R31, P3, PT, R31, 0x380, RZ ;  /* 0x000003801f1f7810 */ /* 0x000fe20007f7e0ff */
[----:B------:R-:W-:Y:S01]  /*0620*/  UIMAD UR17, UR16, UR31, UR17 ;  /* 0x0000001f101172a4 */ /* 0x000fe2000f8e0211 */
[----:B------:R-:W-:Y:S01]  /*0630*/  LEA.HI.X R30, R30, UR23, R5, 0x1, P2 ;  /* 0x000000171e1e7c11 */ /* 0x000fe200090f0c05 */
[----:B------:R-:W-:Y:S01]  /*0640*/  ULEA.HI.X UR14, UR14, UR23, UR15, 0x1, UP1 ;  /* 0x000000170e0e7291 */ /* 0x000fe200088f0c0f */
[----:B------:R-:W-:Y:S01]  /*0650*/  LEA.HI.X R33, R4, UR21, R33, 0x1, P0 ;  /* 0x0000001504217c11 */ /* 0x000fe200080f0c21 */
[----:B------:R-:W-:Y:S01]  /*0660*/  USHF.L.U64.HI UR19, UR30, 0x1, UR31 ;  /* 0x000000011e137899 */ /* 0x000fe2000801021f */
[----:B------:R-:W-:Y:S01]  /*0670*/  PRMT R19, RZ, 0x7610, R19 ;  /* 0x00007610ff137816 */ /* 0x000fe20000000013 */
[----:B------:R-:W-:Y:S01]  /*0680*/  UIADD3 UR17, UPT, UPT, UR13, UR17, URZ ;  /* 0x000000110d117290 */ /* 0x000fe2000fffe0ff */
[----:B------:R-:W-:Y:S01]  /*0690*/  IADD3.X R30, PT, PT, RZ, R30, RZ, P3, !PT ;  /* 0x0000001eff1e7210 */ /* 0x000fe20001ffe4ff */
[----:B------:R-:W-:Y:S01]  /*06a0*/  UMOV UR15, UR6 ;  /* 0x00000006000f7c82 */ /* 0x000fe20008000000 */
[----:B------:R-:W-:-:S09]  /*06b0*/  UMOV UR16, UR7 ;  /* 0x0000000700107c82 */ /* 0x000fd20008000000 */
.L_x_37:
[C---:B------:R-:W-:Y:S02]  /*06c0*/  IADD3 R24, P0, PT, R29.reuse, R32, RZ ;  /* 0x000000201d187210 */ /* 0x040fe40007f1e0ff */
[C---:B------:R-:W-:Y:S02]  /*06d0*/  IADD3 R4, P2, PT, R29.reuse, UR12, RZ ;  /* 0x0000000c1d047c10 */ /* 0x040fe4000ff5e0ff */
[C---:B------:R-:W-:Y:S02]  /*06e0*/  IADD3.X R25, PT, PT, R28.reuse, R33, RZ, P0, !PT ;  /* 0x000000211c197210 */ /* 0x040fe400007fe4ff */
[C---:B------:R-:W-:Y:S02]  /*06f0*/  IADD3.X R5, PT, PT, R28.reuse, UR17, RZ, P2, !PT ;  /* 0x000000111c057c10 */ /* 0x040fe400097fe4ff */
[----:B------:R-:W-:Y:S01]  /*0700*/  IADD3 R16, P1, PT, R29, UR20, RZ ;  /* 0x000000141d107c10 */ /* 0x000fe2000ff3e0ff */
[----:B------:R-:W2:Y:S03]  /*0710*/  LDG.E.LU.128 R8, desc[UR24][R24.64] ;  /* 0x0000001818087981 */ /* 0x000ea6000c3e1d00 */
[----:B------:R-:W-:Y:S01]  /*0720*/  IADD3.X R17, PT, PT, R28, UR14, RZ, P1, !PT ;  /* 0x0000000e1c117c10 */ /* 0x000fe20008ffe4ff */
[----:B------:R-:W2:Y:S04]  /*0730*/  LDG.E.128 R4, desc[UR24][R4.64] ;  /* 0x0000001804047981 */ /* 0x000ea8000c1e1d00 */
[----:B------:R-:W3:Y:S01]  /*0740*/  LDG.E.128 R12, desc[UR24][R16.64] ;  /* 0x00000018100c7981 */ /* 0x000ee2000c1e1d00 */
[----:B------:R-:W-:-:S03]  /*0750*/  MOV R34, UR30 ;  /* 0x0000001e00227c02 */ /* 0x000fc60008000f00 */
[----:B------:R-:W4:Y:S01]  /*0760*/  LDG.E.LU.128 R24, desc[UR24][R24.64+0x80] ;  /* 0x0000801818187981 */ /* 0x000f22000c3e1d00 */
[----:B------:R-:W-:-:S04]  /*0770*/  LEA R34, P0, R34, R31, 0x1 ;  /* 0x0000001f22227211 */ /* 0x000fc800078008ff */
[----:B------:R-:W-:-:S05]  /*0780*/  IADD3.X R35, PT, PT, R30, UR19, RZ, P0, !PT ;  /* 0x000000131e237c10 */ /* 0x000fca00087fe4ff */
[----:B------:R-:W4:Y:S01]  /*0790*/  LDG.E.128 R20, desc[UR24][R34.64+-0x300] ;  /* 0xfffd001822147981 */ /* 0x000f22000c1e1d00 */
[----:B--2---:R-:W-:-:S04]  /*07a0*/  HFMA2 R19, R8.H0_H0, R4.H0_H0, R19.H0_H0 ;  /* 0x2000000408137231 */ /* 0x004fc80000040813 */
[----:B------:R-:W-:-:S04]  /*07b0*/  HFMA2 R19, R8.H1_H1, R4.H1_H1, R19.H0_H0 ;  /* 0x3000000408137231 */ /* 0x000fc80000040c13 */
[----:B------:R-:W-:-:S04]  /*07c0*/  HFMA2 R19, R9.H0_H0, R5.H0_H0, R19.H0_H0 ;  /* 0x2000000509137231 */ /* 0x000fc80000040813 */
[----:B------:R-:W-:-:S04]  /*07d0*/  HFMA2 R19, R9.H1_H1, R5.H1_H1, R19.H0_H0 ;  /* 0x3000000509137231 */ /* 0x000fc80000040c13 */
[----:B------:R-:W-:-:S04]  /*07e0*/  HFMA2 R19, R10.H0_H0, R6.H0_H0, R19.H0_H0 ;  /* 0x200000060a137231 */ /* 0x000fc80000040813 */
[----:B------:R-:W-:Y:S02]  /*07f0*/  HFMA2 R4, R10.H1_H1, R6.H1_H1, R19.H0_H0 ;  /* 0x300000060a047231 */ /* 0x000fe40000040c13 */
[----:B------:R-:W2:Y:S01]  /*0800*/  LDG.E.128 R16, desc[UR24][R16.64+0x80] ;  /* 0x0000801810107981 */ /* 0x000ea2000c1e1d00 */
[----:B---3--:R-:W-:-:S04]  /*0810*/  HFMA2 R0, R8.H0_H0, R12.H0_H0, R0.H0_H0 ;  /* 0x2000000c08007231 */ /* 0x008fc80000040800 */
[----:B------:R-:W-:-:S04]  /*0820*/  HFMA2 R0, R8.H1_H1, R12.H1_H1, R0.H0_H0 ;  /* 0x3000000c08007231 */ /* 0x000fc80000040c00 */
[----:B------:R-:W-:-:S04]  /*0830*/  HFMA2 R0, R9.H0_H0, R13.H0_H0, R0.H0_H0 ;  /* 0x2000000d09007231 */ /* 0x000fc80000040800 */
[----:B------:R-:W-:-:S04]  /*0840*/  HFMA2 R0, R9.H1_H1, R13.H1_H1, R0.H0_H0 ;  /* 0x3000000d09007231 */ /* 0x000fc80000040c00 */
[----:B------:R-:W-:-:S04]  /*0850*/  HFMA2 R5, R10.H0_H0, R14.H0_H0, R0.H0_H0 ;  /* 0x2000000e0a057231 */ /* 0x000fc80000040800 */
[----:B------:R-:W-:Y:S02]  /*0860*/  HFMA2 R0, R10.H1_H1, R14.H1_H1, R5.H0_H0 ;  /* 0x3000000e0a007231 */ /* 0x000fe40000040c05 */
[C---:B------:R-:W-:Y:S02]  /*0870*/  HFMA2 R4, R11.reuse.H0_H0, R7.H0_H0, R4.H0_H0 ;  /* 0x200000070b047231 */ /* 0x040fe40000040804 */
[C---:B------:R-:W-:Y:S02]  /*0880*/  HFMA2 R0, R11.reuse.H0_H0, R15.H0_H0, R0.H0_H0 ;  /* 0x2000000f0b007231 */ /* 0x040fe40000040800 */
[C---:B------:R-:W-:Y:S02]  /*0890*/  HFMA2 R10, R11.reuse.H1_H1, R7.H1_H1, R4.H0_H0 ;  /* 0x300000070b0a7231 */ /* 0x040fe40000040c04 */
[----:B------:R-:W-:Y:S02]  /*08a0*/  HFMA2 R8, R11.H1_H1, R15.H1_H1, R0.H0_H0 ;  /* 0x3000000f0b087231 */ /* 0x000fe40000040c00 */
[----:B----4-:R-:W-:-:S04]  /*08b0*/  HFMA2 R10, R24.H0_H0, R20.H0_H0, R10.H0_H0 ;  /* 0x20000014180a7231 */ /* 0x010fc8000004080a */
[----:B------:R-:W-:-:S04]  /*08c0*/  HFMA2 R10, R24.H1_H1, R20.H1_H1, R10.H0_H0 ;  /* 0x30000014180a7231 */ /* 0x000fc80000040c0a */
[----:B------:R-:W-:-:S04]  /*08d0*/  HFMA2 R10, R25.H0_H0, R21.H0_H0, R10.H0_H0 ;  /* 0x20000015190a7231 */ /* 0x000fc8000004080a */
[----:B------:R-:W-:Y:S01]  /*08e0*/  HFMA2 R11, R25.H1_H1, R21.H1_H1, R10.H0_H0 ;  /* 0x30000015190b7231 */ /* 0x000fe20000040c0a */
[----:B------:R-:W-:-:S03]  /*08f0*/  IADD3 R36, P1, PT, R29, R32, RZ ;  /* 0x000000201d247210 */ /* 0x000fc60007f3e0ff */
[----:B------:R-:W-:Y:S01]  /*0900*/  HFMA2 R11, R26.H0_H0, R22.H0_H0, R11.H0_H0 ;  /* 0x200000161a0b7231 */ /* 0x000fe2000004080b */
[----:B------:R-:W-:-:S03]  /*0910*/  IADD3.X R37, PT, PT, R28, R33, RZ, P1, !PT ;  /* 0x000000211c257210 */ /* 0x000fc60000ffe4ff */
[----:B------:R-:W-:-:S04]  /*0920*/  HFMA2 R11, R26.H1_H1, R22.H1_H1, R11.H0_H0 ;  /* 0x300000161a0b7231 */ /* 0x000fc80000040c0b */
[----:B------:R-:W-:Y:S02]  /*0930*/  HFMA2 R12, R27.H0_H0, R23.H0_H0, R11.H0_H0 ;  /* 0x200000171b0c7231 */ /* 0x000fe4000004080b */
[----:B--2---:R-:W-:-:S04]  /*0940*/  HFMA2 R8, R24.H0_H0, R16.H0_H0, R8.H0_H0 ;  /* 0x2000001018087231 */ /* 0x004fc80000040808 */
[----:B------:R-:W-:-:S04]  /*0950*/  HFMA2 R8, R24.H1_H1, R16.H1_H1, R8.H0_H0 ;  /* 0x3000001018087231 */ /* 0x000fc80000040c08 */
[----:B------:R-:W-:-:S04]  /*0960*/  HFMA2 R8, R25.H0_H0, R17.H0_H0, R8.H0_H0 ;  /* 0x2000001119087231 */ /* 0x000fc80000040808 */
[----:B------:R-:W-:Y:S01]  /*0970*/  HFMA2 R9, R25.H1_H1, R17.H1_H1, R8.H0_H0 ;  /* 0x3000001119097231 */ /* 0x000fe20000040c08 */
[----:B------:R-:W-:-:S03]  /*0980*/  IADD3 R24, P0, PT, R29, UR20, RZ ;  /* 0x000000141d187c10 */ /* 0x000fc6000ff1e0ff */
[----:B------:R-:W-:Y:S01]  /*0990*/  HFMA2 R9, R26.H0_H0, R18.H0_H0, R9.H0_H0 ;  /* 0x200000121a097231 */ /* 0x000fe20000040809 */
[----:B------:R-:W-:-:S03]  /*09a0*/  IADD3.X R25, PT, PT, R28, UR14, RZ, P0, !PT ;  /* 0x0000000e1c197c10 */ /* 0x000fc600087fe4ff */
[----:B------:R-:W-:-:S04]  /*09b0*/  HFMA2 R9, R26.H1_H1, R18.H1_H1, R9.H0_H0 ;  /* 0x300000121a097231 */ /* 0x000fc80000040c09 */
[CC--:B------:R-:W-:Y:S02]  /*09c0*/  HFMA2 R0, R27.reuse.H0_H0, R19.reuse.H0_H0, R9.H0_H0 ;  /* 0x200000131b007231 */ /* 0x0c0fe40000040809 */
[----:B------:R-:W2:Y:S04]  /*09d0*/  LDG.E.LU.128 R8, desc[UR24][R36.64+0x100] ;  /* 0x0001001824087981 */ /* 0x000ea8000c3e1d00 */
[----:B------:R-:W2:Y:S01]  /*09e0*/  LDG.E.128 R4, desc[UR24][R24.64+0x100] ;  /* 0x0001001818047981 */ /* 0x000ea2000c1e1d00 */
[C---:B------:R-:W-:Y:S02]  /*09f0*/  HFMA2 R19, R27.reuse.H1_H1, R19.H1_H1, R0.H0_H0 ;  /* 0x300000131b137231 */ /* 0x040fe40000040c00 */
[----:B------:R-:W-:Y:S02]  /*0a00*/  HFMA2 R27, R27.H1_H1, R23.H1_H1, R12.H0_H0 ;  /* 0x300000171b1b7231 */ /* 0x000fe40000040c0c */
[----:B------:R-:W3:Y:S04]  /*0a10*/  LDG.E.128 R20, desc[UR24][R34.64+-0x280] ;  /* 0xfffd801822147981 */ /* 0x000ee8000c1e1d00 */
[----:B------:R-:W4:Y:S01]  /*0a20*/  LDG.E.LU.128 R12, desc[UR24][R36.64+0x180] ;  /* 0x00018018240c7981 */ /* 0x000f22000c3e1d00 */
[----:B--2---:R-:W-:-:S04]  /*0a30*/  HFMA2 R19, R8.H0_H0, R4.H0_H0, R19.H0_H0 ;  /* 0x2000000408137231 */ /* 0x004fc80000040813 */
[C---:B------:R-:W-:Y:S02]  /*0a40*/  HFMA2 R19, R8.reuse.H1_H1, R4.H1_H1, R19.H0_H0 ;  /* 0x3000000408137231 */ /* 0x040fe40000040c13 */
[----:B---3--:R-:W-:-:S04]  /*0a50*/  HFMA2 R4, R8.H0_H0, R20.H0_H0, R27.H0_H0 ;  /* 0x2000001408047231 */ /* 0x008fc8000004081b */
[----:B------:R-:W-:-:S04]  /*0a60*/  HFMA2 R4, R8.H1_H1, R20.H1_H1, R4.H0_H0 ;  /* 0x3000001408047231 */ /* 0x000fc80000040c04 */
[----:B------:R-:W-:-:S04]  /*0a70*/  HFMA2 R4, R9.H0_H0, R21.H0_H0, R4.H0_H0 ;  /* 0x2000001509047231 */ /* 0x000fc80000040804 */
[C---:B------:R-:W-:Y:S02]  /*0a80*/  HFMA2 R4, R9.reuse.H1_H1, R21.H1_H1, R4.H0_H0 ;  /* 0x3000001509047231 */ /* 0x040fe40000040c04 */
[CC--:B------:R-:W-:Y:S02]  /*0a90*/  HFMA2 R19, R9.reuse.H0_H0, R5.reuse.H0_H0, R19.H0_H0 ;  /* 0x2000000509137231 */ /* 0x0c0fe40000040813 */
[CC--:B------:R-:W-:Y:S02]  /*0aa0*/  HFMA2 R4, R10.reuse.H0_H0, R22.reuse.H0_H0, R4.H0_H0 ;  /* 0x200000160a047231 */ /* 0x0c0fe40000040804 */
[----:B------:R-:W-:Y:S02]  /*0ab0*/  HFMA2 R5, R9.H1_H1, R5.H1_H1, R19.H0_H0 ;  /* 0x3000000509057231 */ /* 0x000fe40000040c13 */
[C---:B------:R-:W-:Y:S01]  /*0ac0*/  HFMA2 R4, R10.reuse.H1_H1, R22.H1_H1, R4.H0_H0 ;  /* 0x300000160a047231 */ /* 0x040fe20000040c04 */
[----:B------:R-:W4:Y:S01]  /*0ad0*/  LDG.E.128 R16, desc[UR24][R24.64+0x180] ;  /* 0x0001801818107981 */ /* 0x000f22000c1e1d00 */
[----:B------:R-:W-:-:S02]  /*0ae0*/  HFMA2 R5, R10.H0_H0, R6.H0_H0, R5.H0_H0 ;  /* 0x200000060a057231 */ /* 0x000fc40000040805 */
[CC--:B------:R-:W-:Y:S02]  /*0af0*/  HFMA2 R4, R11.reuse.H0_H0, R23.reuse.H0_H0, R4.H0_H0 ;  /* 0x200000170b047231 */ /* 0x0c0fe40000040804 */
[----:B------:R-:W-:Y:S02]  /*0b00*/  HFMA2 R5, R10.H1_H1, R6.H1_H1, R5.H0_H0 ;  /* 0x300000060a057231 */ /* 0x000fe40000040c05 */
[C---:B------:R-:W-:Y:S02]  /*0b10*/  HFMA2 R10, R11.reuse.H1_H1, R23.H1_H1, R4.H0_H0 ;  /* 0x300000170b0a7231 */ /* 0x040fe40000040c04 */
[----:B------:R-:W2:Y:S01]  /*0b20*/  LDG.E.128 R20, desc[UR24][R34.64+-0x200] ;  /* 0xfffe001822147981 */ /* 0x000ea2000c1e1d00 */
[----:B------:R-:W-:-:S04]  /*0b30*/  HFMA2 R5, R11.H0_H0, R7.H0_H0, R5.H0_H0 ;  /* 0x200000070b057231 */ /* 0x000fc80000040805 */
[----:B------:R-:W-:-:S04]  /*0b40*/  HFMA2 R6, R11.H1_H1, R7.H1_H1, R5.H0_H0 ;  /* 0x300000070b067231 */ /* 0x000fc80000040c05 */
[----:B----4-:R-:W-:-:S04]  /*0b50*/  HFMA2 R6, R12.H0_H0, R16.H0_H0, R6.H0_H0 ;  /* 0x200000100c067231 */ /* 0x010fc80000040806 */
[C---:B------:R-:W-:Y:S02]  /*0b60*/  HFMA2 R6, R12.reuse.H1_H1, R16.H1_H1, R6.H0_H0 ;  /* 0x300000100c067231 */ /* 0x040fe40000040c06 */
[----:B--2---:R-:W-:-:S04]  /*0b70*/  HFMA2 R10, R12.H0_H0, R20.H0_H0, R10.H0_H0 ;  /* 0x200000140c0a7231 */ /* 0x004fc8000004080a */
[----:B------:R-:W-:Y:S02]  /*0b80*/  HFMA2 R10, R12.H1_H1, R20.H1_H1, R10.H0_H0 ;  /* 0x300000140c0a7231 */ /* 0x000fe40000040c0a */
[C---:B------:R-:W-:Y:S02]  /*0b90*/  HFMA2 R6, R13.reuse.H0_H0, R17.H0_H0, R6.H0_H0 ;  /* 0x200000110d067231 */ /* 0x040fe40000040806 */
[C---:B------:R-:W-:Y:S02]  /*0ba0*/  HFMA2 R10, R13.reuse.H0_H0, R21.H0_H0, R10.H0_H0 ;  /* 0x200000150d0a7231 */ /* 0x040fe4000004080a */
[C---:B------:R-:W-:Y:S02]  /*0bb0*/  HFMA2 R7, R13.reuse.H1_H1, R17.H1_H1, R6.H0_H0 ;  /* 0x300000110d077231 */ /* 0x040fe40000040c06 */
[----:B------:R-:W-:Y:S02]  /*0bc0*/  HFMA2 R11, R13.H1_H1, R21.H1_H1, R10.H0_H0 ;  /* 0x300000150d0b7231 */ /* 0x000fe40000040c0a */
[----:B------:R-:W-:-:S02]  /*0bd0*/  HFMA2 R7, R14.H0_H0, R18.H0_H0, R7.H0_H0 ;  /* 0x200000120e077231 */ /* 0x000fc40000040807 */
[C---:B------:R-:W-:Y:S02]  /*0be0*/  HFMA2 R11, R14.reuse.H0_H0, R22.H0_H0, R11.H0_H0 ;  /* 0x200000160e0b7231 */ /* 0x040fe4000004080b */
[C---:B------:R-:W-:Y:S02]  /*0bf0*/  HFMA2 R18, R14.reuse.H1_H1, R18.H1_H1, R7.H0_H0 ;  /* 0x300000120e127231 */ /* 0x040fe40000040c07 */
[----:B------:R-:W-:Y:S01]  /*0c00*/  HFMA2 R11, R14.H1_H1, R22.H1_H1, R11.H0_H0 ;  /* 0x300000160e0b7231 */ /* 0x000fe20000040c0b */
[----:B------:R-:W2:Y:S01]  /*0c10*/  LDG.E.LU.128 R4, desc[UR24][R36.64+0x200] ;  /* 0x0002001824047981 */ /* 0x000ea2000c3e1d00 */
[C---:B------:R-:W-:Y:S02]  /*0c20*/  HFMA2 R18, R15.reuse.H0_H0, R19.H0_H0, R18.H0_H0 ;  /* 0x200000130f127231 */ /* 0x040fe40000040812 */
[C---:B------:R-:W-:Y:S02]  /*0c30*/  HFMA2 R0, R15.reuse.H0_H0, R23.H0_H0, R11.H0_H0 ;  /* 0x200000170f007231 */ /* 0x040fe4000004080b */
[C---:B------:R-:W-:Y:S01]  /*0c40*/  HFMA2 R19, R15.reuse.H1_H1, R19.H1_H1, R18.H0_H0 ;  /* 0x300000130f137231 */ /* 0x040fe20000040c12 */
[----:B------:R-:W2:Y:S01]  /*0c50*/  LDG.E.128 R8, desc[UR24][R24.64+0x200] ;  /* 0x0002001818087981 */ /* 0x000ea2000c1e1d00 */
[----:B------:R-:W-:-:S03]  /*0c60*/  HFMA2 R15, R15.H1_H1, R23.H1_H1, R0.H0_H0 ;  /* 0x300000170f0f7231 */ /* 0x000fc60000040c00 */
[----:B------:R-:W3:Y:S01]  /*0c70*/  LDG.E.128 R20, desc[UR24][R34.64+-0x180] ;  /* 0xfffe801822147981 */ /* 0x000ee2000c1e1d00 */
[C---:B--2---:R-:W-:Y:S02]  /*0c80*/  HFMA2 R19, R4.reuse.H0_H0, R8.H0_H0, R19.H0_H0 ;  /* 0x2000000804137231 */ /* 0x044fe40000040813 */
[C---:B---3--:R-:W-:Y:S02]  /*0c90*/  HFMA2 R15, R4.reuse.H0_H0, R20.H0_H0, R15.H0_H0 ;  /* 0x20000014040f7231 */ /* 0x048fe4000004080f */
[C---:B------:R-:W-:Y:S02]  /*0ca0*/  HFMA2 R19, R4.reuse.H1_H1, R8.H1_H1, R19.H0_H0 ;  /* 0x3000000804137231 */ /* 0x040fe40000040c13 */
[----:B------:R-:W-:Y:S02]  /*0cb0*/  HFMA2 R15, R4.H1_H1, R20.H1_H1, R15.H0_H0 ;  /* 0x30000014040f7231 */ /* 0x000fe40000040c0f */
[C---:B------:R-:W-:Y:S02]  /*0cc0*/  HFMA2 R19, R5.reuse.H0_H0, R9.H0_H0, R19.H0_H0 ;  /* 0x2000000905137231 */ /* 0x040fe40000040813 */
[----:B------:R-:W-:-:S02]  /*0cd0*/  HFMA2 R15, R5.H0_H0, R21.H0_H0, R15.H0_H0 ;  /* 0x20000015050f7231 */ /* 0x000fc4000004080f */
[C---:B------:R-:W-:Y:S02]  /*0ce0*/  HFMA2 R9, R5.reuse.H1_H1, R9.H1_H1, R19.H0_H0 ;  /* 0x3000000905097231 */ /* 0x040fe40000040c13 */
[----:B------:R-:W-:Y:S02]  /*0cf0*/  HFMA2 R15, R5.H1_H1, R21.H1_H1, R15.H0_H0 ;  /* 0x30000015050f7231 */ /* 0x000fe40000040c0f */
[C---:B------:R-:W-:Y:S02]  /*0d00*/  HFMA2 R5, R6.reuse.H0_H0, R10.H0_H0, R9.H0_H0 ;  /* 0x2000000a06057231 */ /* 0x040fe40000040809 */
[C---:B------:R-:W-:Y:S02]  /*0d10*/  HFMA2 R15, R6.reuse.H0_H0, R22.H0_H0, R15.H0_H0 ;  /* 0x20000016060f7231 */ /* 0x040fe4000004080f */
[C---:B------:R-:W-:Y:S02]  /*0d20*/  HFMA2 R5, R6.reuse.H1_H1, R10.H1_H1, R5.H0_H0 ;  /* 0x3000000a06057231 */ /* 0x040fe40000040c05 */
[----:B------:R-:W-:-:S02]  /*0d30*/  HFMA2 R6, R6.H1_H1, R22.H1_H1, R15.H0_H0 ;  /* 0x3000001606067231 */ /* 0x000fc40000040c0f */
[----:B------:R-:W2:Y:S02]  /*0d40*/  LDG.E.LU.128 R12, desc[UR24][R36.64+0x280] ;  /* 0x00028018240c7981 */ /* 0x000ea4000c3e1d00 */
[CC--:B------:R-:W-:Y:S02]  /*0d50*/  HFMA2 R10, R7.reuse.H0_H0, R23.reuse.H0_H0, R6.H0_H0 ;  /* 0x20000017070a7231 */ /* 0x0c0fe40000040806 */
[----:B------:R-:W2:Y:S02]  /*0d60*/  LDG.E.128 R16, desc[UR24][R24.64+0x280] ;  /* 0x0002801818107981 */ /* 0x000ea4000c1e1d00 */
[C---:B------:R-:W-:Y:S02]  /*0d70*/  HFMA2 R10, R7.reuse.H1_H1, R23.H1_H1, R10.H0_H0 ;  /* 0x30000017070a7231 */ /* 0x040fe40000040c0a */
[----:B------:R-:W3:Y:S01]  /*0d80*/  LDG.E.128 R20, desc[UR24][R34.64+-0x100] ;  /* 0xffff001822147981 */ /* 0x000ee2000c1e1d00 */
[----:B------:R-:W-:-:S04]  /*0d90*/  HFMA2 R5, R7.H0_H0, R11.H0_H0, R5.H0_H0 ;  /* 0x2000000b07057231 */ /* 0x000fc80000040805 */
[----:B------:R-:W-:-:S04]  /*0da0*/  HFMA2 R6, R7.H1_H1, R11.H1_H1, R5.H0_H0 ;  /* 0x3000000b07067231 */ /* 0x000fc80000040c05 */
        /* <DEDUP_REMOVED lines=11> */
[----:B------:R-:W-:Y:S01]  /*0e60*/  HFMA2 R11, R14.H1_H1, R22.H1_H1, R11.H0_H0 ;  /* 0x300000160e0b7231 */ /* 0x000fe20000040c0b */
[----:B------:R-:W2:Y:S01]  /*0e70*/  LDG.E.LU.128 R4, desc[UR24][R36.64+0x300] ;  /* 0x0003001824047981 */ /* 0x000ea2000c3e1d00 */
[----:B------:R-:W-:-:S02]  /*0e80*/  HFMA2 R18, R15.H0_H0, R19.H0_H0, R18.H0_H0 ;  /* 0x200000130f127231 */ /* 0x000fc40000040812 */
        /* <DEDUP_REMOVED lines=13> */
[----:B------:R-:W2:Y:S04]  /*0f60*/  LDG.E.LU.128 R12, desc[UR24][R36.64+0x380] ;  /* 0x00038018240c7981 */ /* 0x000ea8000c3e1d00 */
[----:B------:R-:W2:Y:S04]  /*0f70*/  LDG.E.128 R24, desc[UR24][R24.64+0x380] ;  /* 0x0003801818187981 */ /* 0x000ea8000c1e1d00 */
[----:B------:R-:W3:Y:S01]  /*0f80*/  LDG.E.128 R16, desc[UR24][R34.64] ;  /* 0x0000001822107981 */ /* 0x000ee2000c1e1d00 */
[----:B------:R-:W-:-:S02]  /*0f90*/  HFMA2 R5, R6.H0_H0, R10.H0_H0, R9.H0_H0 ;  /* 0x2000000a06057231 */ /* 0x000fc40000040809 */
[C---:B------:R-:W-:Y:S02]  /*0fa0*/  HFMA2 R0, R6.reuse.H0_H0, R22.H0_H0, R0.H0_H0 ;  /* 0x2000001606007231 */ /* 0x040fe40000040800 */
[C---:B------:R-:W-:Y:S02]  /*0fb0*/  HFMA2 R10, R6.reuse.H1_H1, R10.H1_H1, R5.H0_H0 ;  /* 0x3000000a060a7231 */ /* 0x040fe40000040c05 */
[----:B------:R-:W-:Y:S02]  /*0fc0*/  HFMA2 R0, R6.H1_H1, R22.H1_H1, R0.H0_H0 ;  /* 0x3000001606007231 */ /* 0x000fe40000040c00 */
[C---:B------:R-:W-:Y:S02]  /*0fd0*/  HFMA2 R10, R7.reuse.H0_H0, R11.H0_H0, R10.H0_H0 ;  /* 0x2000000b070a7231 */ /* 0x040fe4000004080a */
[C---:B------:R-:W-:Y:S02]  /*0fe0*/  HFMA2 R0, R7.reuse.H0_H0, R23.H0_H0, R0.H0_H0 ;  /* 0x2000001707007231 */ /* 0x040fe40000040800 */
[----:B------:R-:W-:-:S02]  /*0ff0*/  HFMA2 R6, R7.H1_H1, R11.H1_H1, R10.H0_H0 ;  /* 0x3000000b07067231 */ /* 0x000fc40000040c0a */
[----:B------:R-:W-:Y:S01]  /*1000*/  HFMA2 R8, R7.H1_H1, R23.H1_H1, R0.H0_H0 ;  /* 0x3000001707087231 */ /* 0x000fe20000040c00 */
[----:B------:R-:W-:-:S04]  /*1010*/  UIADD3 UR15, UP1, UPT, UR15, -0x4, URZ ;  /* 0xfffffffc0f0f7890 */ /* 0x000fc8000ff3e0ff */
[----:B------:R-:W-:Y:S02]  /*1020*/  UIADD3.X UR16, UPT, UPT, UR16, -0x1, URZ, UP1, !UPT ;  /* 0xffffffff10107890 */ /* 0x000fe40008ffe4ff */
[----:B------:R-:W-:-:S04]  /*1030*/  UISETP.NE.U32.AND UP1, UPT, UR15, URZ, UPT ;  /* 0x000000ff0f00728c */ /* 0x000fc8000bf25070 */
[----:B------:R-:W-:Y:S01]  /*1040*/  UISETP.NE.AND.EX UP1, UPT, UR16, URZ, UPT, UP1 ;  /* 0x000000ff1000728c */ /* 0x000fe2000bf25310 */
[----:B------:R-:W-:Y:S02]  /*1050*/  IADD3 R29, P0, PT, R29, 0x400, RZ ;  /* 0x000004001d1d7810 */ /* 0x000fe40007f1e0ff */
[----:B------:R-:W-:Y:S02]  /*1060*/  IADD3 R31, P1, PT, R31, 0x400, RZ ;  /* 0x000004001f1f7810 */ /* 0x000fe40007f3e0ff */
[----:B------:R-:W-:Y:S02]  /*1070*/  IADD3.X R28, PT, PT, RZ, R28, RZ, P0, !PT ;  /* 0x0000001cff1c7210 */ /* 0x000fe400007fe4ff */
[----:B------:R-:W-:Y:S01]  /*1080*/  IADD3.X R30, PT, PT, RZ, R30, RZ, P1, !PT ;  /* 0x0000001eff1e7210 */ /* 0x000fe20000ffe4ff */
[C---:B--2---:R-:W-:Y:S02]  /*1090*/  HFMA2 R6, R12.reuse.H0_H0, R24.H0_H0, R6.H0_H0 ;  /* 0x200000180c067231 */ /* 0x044fe40000040806 */
[----:B---3--:R-:W-:-:S02]  /*10a0*/  HFMA2 R8, R12.H0_H0, R16.H0_H0, R8.H0_H0 ;  /* 0x200000100c087231 */ /* 0x008fc40000040808 */
[C---:B------:R-:W-:Y:S02]  /*10b0*/  HFMA2 R6, R12.reuse.H1_H1, R24.H1_H1, R6.H0_H0 ;  /* 0x300000180c067231 */ /* 0x040fe40000040c06 */
[----:B------:R-:W-:Y:S02]  /*10c0*/  HFMA2 R8, R12.H1_H1, R16.H1_H1, R8.H0_H0 ;  /* 0x300000100c087231 */ /* 0x000fe40000040c08 */
[C---:B------:R-:W-:Y:S02]  /*10d0*/  HFMA2 R6, R13.reuse.H0_H0, R25.H0_H0, R6.H0_H0 ;  /* 0x200000190d067231 */ /* 0x040fe40000040806 */
[C---:B------:R-:W-:Y:S02]  /*10e0*/  HFMA2 R8, R13.reuse.H0_H0, R17.H0_H0, R8.H0_H0 ;  /* 0x200000110d087231 */ /* 0x040fe40000040808 */
[C---:B------:R-:W-:Y:S02]  /*10f0*/  HFMA2 R7, R13.reuse.H1_H1, R25.H1_H1, R6.H0_H0 ;  /* 0x300000190d077231 */ /* 0x040fe40000040c06 */
[----:B------:R-:W-:-:S02]  /*1100*/  HFMA2 R9, R13.H1_H1, R17.H1_H1, R8.H0_H0 ;  /* 0x300000110d097231 */ /* 0x000fc40000040c08 */
[C---:B------:R-:W-:Y:S02]  /*1110*/  HFMA2 R7, R14.reuse.H0_H0, R26.H0_H0, R7.H0_H0 ;  /* 0x2000001a0e077231 */ /* 0x040fe40000040807 */
[C---:B------:R-:W-:Y:S02]  /*1120*/  HFMA2 R9, R14.reuse.H0_H0, R18.H0_H0, R9.H0_H0 ;  /* 0x200000120e097231 */ /* 0x040fe40000040809 */
[C---:B------:R-:W-:Y:S02]  /*1130*/  HFMA2 R7, R14.reuse.H1_H1, R26.H1_H1, R7.H0_H0 ;  /* 0x3000001a0e077231 */ /* 0x040fe40000040c07 */
[----:B------:R-:W-:Y:S02]  /*1140*/  HFMA2 R9, R14.H1_H1, R18.H1_H1, R9.H0_H0 ;  /* 0x300000120e097231 */ /* 0x000fe40000040c09 */
[C---:B------:R-:W-:Y:S02]  /*1150*/  HFMA2 R7, R15.reuse.H0_H0, R27.H0_H0, R7.H0_H0 ;  /* 0x2000001b0f077231 */ /* 0x040fe40000040807 */
[----:B------:R-:W-:-:S02]  /*1160*/  HFMA2 R9, R15.H0_H0, R19.H0_H0, R9.H0_H0 ;  /* 0x200000130f097231 */ /* 0x000fc40000040809 */
[C---:B------:R-:W-:Y:S02]  /*1170*/  HFMA2 R0, R15.reuse.H1_H1, R27.H1_H1, R7.H0_H0 ;  /* 0x3000001b0f007231 */ /* 0x040fe40000040c07 */
[----:B------:R-:W-:Y:S01]  /*1180*/  HFMA2 R19, R15.H1_H1, R19.H1_H1, R9.H0_H0 ;  /* 0x300000130f137231 */ /* 0x000fe20000040c09 */
[----:B------:R-:W-:Y:S06]  /*1190*/  BRA.U UP1, `(.L_x_37) ;  /* 0xfffffff501487547 */ /* 0x000fec000b83ffff */
.L_x_36:
[----:B------:R-:W-:Y:S05]  /*11a0*/  BRA.U !UP0, `(.L_x_35) ;  /* 0x0000000508907547 */ /* 0x000fea000b800000 */
[----:B------:R-:W0:Y:S01]  /*11b0*/  S2R R4, SR_TID.X ;  /* 0x0000000000047919 */ /* 0x000e220000002100 */
[----:B------:R-:W1:Y:S01]  /*11c0*/  LDCU.64 UR28, c[0x0][0x3a8] ;  /* 0x00007500ff1c77ac */ /* 0x000e620008000a00 */
[----:B------:R-:W2:Y:S01]  /*11d0*/  LDCU.128 UR20, c[0x0][0x380] ;  /* 0x00007000ff1477ac */ /* 0x000ea20008000c00 */
[----:B------:R-:W-:Y:S02]  /*11e0*/  USHF.L.U64.HI UR17, UR6, 0x8, UR7 ;  /* 0x0000000806117899 */ /* 0x000fe40008010207 */
[----:B------:R-:W-:Y:S01]  /*11f0*/  USHF.L.U32 UR16, UR6, 0x8, URZ ;  /* 0x0000000806107899 */ /* 0x000fe200080006ff */
[----:B------:R-:W3:Y:S01]  /*1200*/  LDCU.64 UR14, c[0x0][0x388] ;  /* 0x00007100ff0e77ac */ /* 0x000ee20008000a00 */
[----:B------:R-:W-:Y:S02]  /*1210*/  ULEA UR26, UP1, UR9, 0x2, 0x1 ;  /* 0x00000002091a7891 */ /* 0x000fe4000f8208ff */
[----:B-1----:R-:W-:Y:S02]  /*1220*/  UIMAD.WIDE.U32 UR12, UR9, UR28, URZ ;  /* 0x0000001c090c72a5 */ /* 0x002fe4000f8e00ff */
[----:B------:R-:W-:-:S02]  /*1230*/  MOV R8, UR28 ;  /* 0x0000001c00087c02 */ /* 0x000fc40008000f00 */
[----:B------:R-:W-:Y:S01]  /*1240*/  MOV R9, UR29 ;  /* 0x0000001d00097c02 */ /* 0x000fe20008000f00 */
[----:B------:R-:W-:Y:S02]  /*1250*/  UIMAD UR19, UR9, UR29, UR13 ;  /* 0x0000001d091372a4 */ /* 0x000fe4000f8e020d */
[----:B------:R-:W-:-:S04]  /*1260*/  UIADD3 UR11, UP0, UPT, UR10, UR12, URZ ;  /* 0x0000000c0a0b7290 */ /* 0x000fc8000ff1e0ff */
[----:B------:R-:W-:Y:S02]  /*1270*/  UIADD3.X UR13, UPT, UPT, UR19, UR18, URZ, UP0, !UPT ;  /* 0x00000012130d7290 */ /* 0x000fe400087fe4ff */
[----:B------:R-:W-:Y:S01]  /*1280*/  ULEA UR11, UP0, UR6, UR11, 0x7 ;  /* 0x0000000b060b7291 */ /* 0x000fe2000f8038ff */
[----:B0-----:R-:W-:Y:S01]  /*1290*/  SHF.R.U32.HI R5, RZ, 0x3, R4 ;  /* 0x00000003ff057819 */ /* 0x001fe20000011604 */
[----:B---3--:R-:W-:Y:S01]  /*12a0*/  UIMAD.WIDE.U32 UR14, UR26, UR28, UR14 ;  /* 0x0000001c1a0e72a5 */ /* 0x008fe2000f8e000e */
[----:B------:R-:W-:Y:S01]  /*12b0*/  LOP3.LUT R6, R4, 0x1f, RZ, 0xc0, !PT ;  /* 0x0000001f04067812 */ /* 0x000fe200078ec0ff */
[----:B------:R-:W-:Y:S01]  /*12c0*/  ULEA.HI.X UR6, UR6, UR13, UR7, 0x7, UP0 ;  /* 0x0000000d06067291 */ /* 0x000fe200080f3c07 */
[----:B------:R-:W-:Y:S01]  /*12d0*/  LOP3.LUT R4, R5, 0x7c, RZ, 0xc0, !PT ;  /* 0x0000007c05047812 */ /* 0x000fe200078ec0ff */
[----:B------:R-:W-:Y:S01]  /*12e0*/  HFMA2 R5, -RZ, RZ, 0, 0 ;  /* 0x00000000ff057431 */ /* 0x000fe200000001ff */
[----:B------:R-:W-:Y:S01]  /*12f0*/  LOP3.LUT R6, R6, 0x7, RZ, 0xc0, !PT ;  /* 0x0000000706067812 */ /* 0x000fe200078ec0ff */
[----:B------:R-:W-:-:S03]  /*1300*/  ULEA UR7, UP0, UR10, UR16, 0x1 ;  /* 0x000000100a077291 */ /* 0x000fc6000f8008ff */
[----:B------:R-:W-:Y:S01]  /*1310*/  LEA R33, P0, R6, UR11, 0x3 ;  /* 0x0000000b06217c11 */ /* 0x000fe2000f8018ff */
[----:B------:R-:W-:-:S03]  /*1320*/  ULEA.HI.X UR10, UR10, UR17, UR18, 0x1, UP0 ;  /* 0x000000110a0a7291 */ /* 0x000fc600080f0c12 */
[----:B------:R-:W-:Y:S01]  /*1330*/  SHF.L.U32 R32, R33, 0x1, RZ ;  /* 0x0000000121207819 */ /* 0x000fe200000006ff */
[----:B------:R-:W-:Y:S01]  /*1340*/  IMAD.HI.U32 R7, R3, 0x10, R4 ;  /* 0x0000001003077827 */ /* 0x000fe200078e0004 */
[----:B------:R-:W-:Y:S01]  /*1350*/  LEA.HI.X R4, R6, UR6, RZ, 0x3, P0 ;  /* 0x0000000606047c11 */ /* 0x000fe200080f1cff */
[----:B------:R-:W-:Y:S01]  /*1360*/  ULEA.HI.X UR6, UR9, URZ, URZ, 0x1, UP1 ;  /* 0x000000ff09067291 */ /* 0x000fe200088f0cff */
[----:B------:R-:W-:Y:S01]  /*1370*/  LEA R32, P0, R8, R32, 0x1 ;  /* 0x0000002008207211 */ /* 0x000fe200078008ff */
[----:B------:R-:W-:Y:S01]  /*1380*/  IMAD R7, R7, UR28, RZ ;  /* 0x0000001c07077c24 */ /* 0x000fe2000f8e02ff */
[----:B------:R-:W-:Y:S01]  /*1390*/  SHF.L.U64.HI R33, R33, 0x1, R4 ;  /* 0x0000000121217819 */ /* 0x000fe20000010204 */
[----:B------:R-:W-:Y:S01]  /*13a0*/  IMAD.WIDE.U32 R4, R2, UR28, RZ ;  /* 0x0000001c02047c25 */ /* 0x000fe2000f8e00ff */
[----:B--2---:R-:W-:Y:S01]  /*13b0*/  IADD3 R32, P1, PT, R32, UR22, RZ ;  /* 0x0000001620207c10 */ /* 0x004fe2000ff3e0ff */
[----:B------:R-:W-:Y:S01]  /*13c0*/  UIMAD UR6, UR6, UR28, URZ ;  /* 0x0000001c060672a4 */ /* 0x000fe2000f8e02ff */
[----:B------:R-:W-:Y:S01]  /*13d0*/  LEA.HI.X R33, R8, R33, R9, 0x1, P0 ;  /* 0x0000002108217211 */ /* 0x000fe200000f0c09 */
[----:B------:R-:W-:Y:S01]  /*13e0*/  IMAD R7, R2, UR29, R7 ;  /* 0x0000001d02077c24 */ /* 0x000fe2000f8e0207 */
[----:B------:R-:W-:Y:S01]  /*13f0*/  LEA R29, P3, R4, UR20, 0x1 ;  /* 0x00000014041d7c11 */ /* 0x000fe2000f8608ff */
[----:B------:R-:W-:Y:S01]  /*1400*/  UIMAD UR6, UR26, UR29, UR6 ;  /* 0x0000001d1a0672a4 */ /* 0x000fe2000f8e0206 */
[----:B------:R-:W-:Y:S01]  /*1410*/  LEA R30, P0, R6, UR7, 0x4 ;  /* 0x00000007061e7c11 */ /* 0x000fe2000f8020ff */
[----:B------:R-:W-:Y:S01]  /*1420*/  ULEA UR11, UP1, UR12, UR22, 0x1 ;  /* 0x000000160c0b7291 */ /* 0x000fe2000f8208ff */
[----:B------:R-:W-:Y:S01]  /*1430*/  IADD3 R7, PT, PT, R5, R7, RZ ;  /* 0x0000000705077210 */ /* 0x000fe20007ffe0ff */
[----:B------:R-:W-:Y:S01]  /*1440*/  UIADD3 UR6, UPT, UPT, UR15, UR6, URZ ;  /* 0x000000060f067290 */ /* 0x000fe2000fffe0ff */
[----:B------:R-:W-:Y:S01]  /*1450*/  IADD3 R32, P2, PT, R32, 0x80, RZ ;  /* 0x0000008020207810 */ /* 0x000fe20007f5e0ff */
[----:B------:R-:W-:Y:S01]  /*1460*/  ULEA.HI.X UR12, UR12, UR23, UR19, 0x1, UP1 ;  /* 0x000000170c0c7291 */ /* 0x000fe200088f0c13 */
[----:B------:R-:W-:-:S02]  /*1470*/  LEA.HI.X R28, R4, UR21, R7, 0x1, P3 ;  /* 0x00000015041c7c11 */ /* 0x000fc400098f0c07 */
[----:B------:R-:W-:Y:S02]  /*1480*/  IADD3.X R33, PT, PT, RZ, UR23, R33, P2, P1 ;  /* 0x00000017ff217c10 */ /* 0x000fe400097e2421 */
[----:B------:R-:W-:-:S07]  /*1490*/  LEA.HI.X R31, R6, UR10, RZ, 0x4, P0 ;  /* 0x0000000a061f7c11 */ /* 0x000fce00080f24ff */
.L_x_38:
[C---:B------:R-:W-:Y:S02]  /*14a0*/  IADD3 R16, P0, PT, R30.reuse, R29, RZ ;  /* 0x0000001d1e107210 */ /* 0x040fe40007f1e0ff */
[C---:B------:R-:W-:Y:S02]  /*14b0*/  IADD3 R12, P2, PT, R30.reuse, UR14, RZ ;  /* 0x0000000e1e0c7c10 */ /* 0x040fe4000ff5e0ff */
[----:B------:R-:W-:Y:S02]  /*14c0*/  IADD3 R24, P1, PT, R30, UR11, RZ ;  /* 0x0000000b1e187c10 */ /* 0x000fe4000ff3e0ff */
[C---:B------:R-:W-:Y:S02]  /*14d0*/  IADD3.X R17, PT, PT, R31.reuse, R28, RZ, P0, !PT ;  /* 0x0000001c1f117210 */ /* 0x040fe400007fe4ff */
[C---:B------:R-:W-:Y:S02]  /*14e0*/  IADD3.X R13, PT, PT, R31.reuse, UR6, RZ, P2, !PT ;  /* 0x000000061f0d7c10 */ /* 0x040fe400097fe4ff */
[----:B------:R-:W-:Y:S01]  /*14f0*/  IADD3.X R25, PT, PT, R31, UR12, RZ, P1, !PT ;  /* 0x0000000c1f197c10 */ /* 0x000fe20008ffe4ff */
[----:B------:R-:W2:Y:S04]  /*1500*/  LDG.E.LU.128 R8, desc[UR24][R16.64] ;  /* 0x0000001810087981 */ /* 0x000ea8000c3e1d00 */
[----:B------:R-:W2:Y:S04]  /*1510*/  LDG.E.128 R4, desc[UR24][R24.64] ;  /* 0x0000001818047981 */ /* 0x000ea8000c1e1d00 */
[----:B------:R-:W3:Y:S01]  /*1520*/  LDG.E.128 R12, desc[UR24][R12.64] ;  /* 0x000000180c0c7981 */ /* 0x000ee2000c1e1d00 */
[----:B--2---:R-:W-:-:S02]  /*1530*/  HFMA2 R0, R8.H0_H0, R4.H0_H0, R0.H0_H0 ;  /* 0x2000000408007231 */ /* 0x004fc40000040800 */
[C---:B---3--:R-:W-:Y:S02]  /*1540*/  HFMA2 R19, R8.reuse.H0_H0, R12.H0_H0, R19.H0_H0 ;  /* 0x2000000c08137231 */ /* 0x048fe40000040813 */
[C---:B------:R-:W-:Y:S02]  /*1550*/  HFMA2 R0, R8.reuse.H1_H1, R4.H1_H1, R0.H0_H0 ;  /* 0x3000000408007231 */ /* 0x040fe40000040c00 */
[----:B------:R-:W-:Y:S02]  /*1560*/  HFMA2 R19, R8.H1_H1, R12.H1_H1, R19.H0_H0 ;  /* 0x3000000c08137231 */ /* 0x000fe40000040c13 */
[C---:B------:R-:W-:Y:S02]  /*1570*/  HFMA2 R0, R9.reuse.H0_H0, R5.H0_H0, R0.H0_H0 ;  /* 0x2000000509007231 */ /* 0x040fe40000040800 */
[C---:B------:R-:W-:Y:S02]  /*1580*/  HFMA2 R19, R9.reuse.H0_H0, R13.H0_H0, R19.H0_H0 ;  /* 0x2000000d09137231 */ /* 0x040fe40000040813 */
[----:B------:R-:W-:-:S02]  /*1590*/  HFMA2 R5, R9.H1_H1, R5.H1_H1, R0.H0_H0 ;  /* 0x3000000509057231 */ /* 0x000fc40000040c00 */
[----:B------:R-:W-:Y:S02]  /*15a0*/  HFMA2 R19, R9.H1_H1, R13.H1_H1, R19.H0_H0 ;  /* 0x3000000d09137231 */ /* 0x000fe40000040c13 */
[C---:B------:R-:W-:Y:S02]  /*15b0*/  HFMA2 R0, R10.reuse.H0_H0, R6.H0_H0, R5.H0_H0 ;  /* 0x200000060a007231 */ /* 0x040fe40000040805 */
[C---:B------:R-:W-:Y:S02]  /*15c0*/  HFMA2 R5, R10.reuse.H0_H0, R14.H0_H0, R19.H0_H0 ;  /* 0x2000000e0a057231 */ /* 0x040fe40000040813 */
[----:B------:R-:W2:Y:S01]  /*15d0*/  LDG.E.LU.128 R16, desc[UR24][R16.64+0x80] ;  /* 0x0000801810107981 */ /* 0x000ea2000c3e1d00 */
[----:B------:R-:W-:-:S03]  /*15e0*/  HFMA2 R6, R10.H1_H1, R6.H1_H1, R0.H0_H0 ;  /* 0x300000060a067231 */ /* 0x000fc60000040c00 */
[----:B------:R-:W2:Y:S04]  /*15f0*/  LDG.E.128 R24, desc[UR24][R24.64+0x80] ;  /* 0x0000801818187981 */ /* 0x000ea8000c1e1d00 */
[----:B------:R0:W3:Y:S01]  /*1600*/  LDG.E.128 R20, desc[UR24][R32.64] ;  /* 0x0000001820147981 */ /* 0x0000e2000c1e1d00 */
        /* <DEDUP_REMOVED lines=10> */
[----:B0-----:R-:W-:Y:S02]  /*16b0*/  IADD3 R32, P1, PT, R32, 0x100, RZ ;  /* 0x0000010020207810 */ /* 0x001fe40007f3e0ff */
        /* <DEDUP_REMOVED lines=19> */
.L_x_35:
[----:B------:R-:W-:Y:S01]  /*17f0*/  PRMT R19, R19, 0x5410, R19 ;  /* 0x0000541013137816 */ /* 0x000fe20000000013 */
[----:B------:R-:W0:Y:S01]  /*1800*/  S2R R8, SR_TID.X ;  /* 0x0000000000087919 */ /* 0x000e220000002100 */
[----:B------:R-:W-:-:S03]  /*1810*/  PRMT R0, R0, 0x5410, R0 ;  /* 0x0000541000007816 */ /* 0x000fc60000000000 */
[----:B------:R-:W1:Y:S04]  /*1820*/  SHFL.BFLY PT, R4, R19, 0x4, 0x1f ;  /* 0x0c801f0013047f89 */ /* 0x000e6800000e0000 */
[----:B------:R-:W2:Y:S01]  /*1830*/  SHFL.BFLY PT, R5, R0, 0x4, 0x1f ;  /* 0x0c801f0000057f89 */ /* 0x000ea200000e0000 */
[----:B-1----:R-:W-:Y:S02]  /*1840*/  HADD2 R4, R19.H0_H0, R4.H0_H0 ;  /* 0x2000000413047230 */ /* 0x002fe40000000800 */
[----:B--2---:R-:W-:-:S03]  /*1850*/  HADD2 R5, R0.H0_H0, R5.H0_H0 ;  /* 0x2000000500057230 */ /* 0x004fc60000000800 */
[----:B------:R-:W1:Y:S01]  /*1860*/  SHFL.BFLY PT, R7, R4, 0x2, 0x1f ;  /* 0x0c401f0004077f89 */ /* 0x000e6200000e0000 */
[----:B0-----:R-:W-:-:S03]  /*1870*/  LOP3.LUT R9, R8, 0x1f, RZ, 0xc0, !PT ;  /* 0x0000001f08097812 */ /* 0x001fc600078ec0ff */
[----:B------:R-:W0:Y:S01]  /*1880*/  SHFL.BFLY PT, R6, R5, 0x2, 0x1f ;  /* 0x0c401f0005067f89 */ /* 0x000e2200000e0000 */
[----:B------:R-:W-:-:S04]  /*1890*/  LOP3.LUT R9, R9, 0x7, RZ, 0xc0, !PT ;  /* 0x0000000709097812 */ /* 0x000fc800078ec0ff */
[----:B------:R-:W-:-:S04]  /*18a0*/  ISETP.NE.U32.AND P0, PT, R9, RZ, PT ;  /* 0x000000ff0900720c */ /* 0x000fc80003f05070 */
[----:B------:R-:W-:Y:S01]  /*18b0*/  ISETP.NE.AND.EX P0, PT, RZ, RZ, PT, P0 ;  /* 0x000000ffff00720c */ /* 0x000fe20003f05300 */
[----:B-1----:R-:W-:Y:S02]  /*18c0*/  HADD2 R7, R4.H0_H0, R7.H0_H0 ;  /* 0x2000000704077230 */ /* 0x002fe40000000800 */
[----:B0-----:R-:W-:-:S03]  /*18d0*/  HADD2 R6, R5.H0_H0, R6.H0_H0 ;  /* 0x2000000605067230 */ /* 0x001fc60000000800 */
[----:B------:R0:W1:Y:S04]  /*18e0*/  SHFL.BFLY PT, R0, R7, 0x1, 0x1f ;  /* 0x0c201f0007007f89 */ /* 0x00006800000e0000 */
[----:B------:R0:W2:Y:S03]  /*18f0*/  SHFL.BFLY PT, R9, R6, 0x1, 0x1f ;  /* 0x0c201f0006097f89 */ /* 0x0000a600000e0000 */
[----:B------:R-:W-:Y:S05]  /*1900*/  @P0 EXIT ;  /* 0x000000000000094d */ /* 0x000fea0003800000 */
[----:B------:R-:W3:Y:S01]  /*1910*/  LDC.64 R10, c[0x0][0x3a0] ;  /* 0x0000e800ff0a7b82 */ /* 0x000ee20000000a00 */
[----:B------:R-:W-:Y:S01]  /*1920*/  SHF.R.U32.HI R4, RZ, 0x3, R8 ;  /* 0x00000003ff047819 */ /* 0x000fe20000011608 */
[----:B------:R-:W4:Y:S01]  /*1930*/  LDCU.64 UR6, c[0x0][0x390] ;  /* 0x00007200ff0677ac */ /* 0x000f220008000a00 */
[----:B------:R-:W-:Y:S01]  /*1940*/  MOV R5, RZ ;  /* 0x000000ff00057202 */ /* 0x000fe20000000f00 */
[----:B------:R-:W-:Y:S01]  /*1950*/  HFMA2 R8, -RZ, RZ, 0, 0.19775390625 ;  /* 0x00003254ff087431 */ /* 0x000fe200000001ff */
[----:B------:R-:W-:Y:S01]  /*1960*/  LOP3.LUT R4, R4, 0x7c, RZ, 0xc0, !PT ;  /* 0x0000007c04047812 */ /* 0x000fe200078ec0ff */
[----:B------:R-:W-:Y:S01]  /*1970*/  USHF.L.U32 UR4, UR9, 0x1, URZ ;  /* 0x0000000109047899 */ /* 0x000fe200080006ff */
[----:B------:R-:W-:Y:S01]  /*1980*/  BSSY.RECONVERGENT B0, `(.L_x_39) ;  /* 0x0000016000007945 */ /* 0x000fe20003800200 */
[----:B------:R-:W-:Y:S01]  /*1990*/  UMOV UR5, URZ ;  /* 0x000000ff00057c82 */ /* 0x000fe20008000000 */
[----:B--2---:R-:W-:Y:S02]  /*19a0*/  HADD2 R9, R6.H0_H0, R9.H0_H0 ;  /* 0x2000000906097230 */ /* 0x004fe40000000800 */
[----:B------:R-:W-:-:S04]  /*19b0*/  IMAD.HI.U32 R3, R3, 0x10, R4 ;  /* 0x0000001003037827 */ /* 0x000fc800078e0004 */
[-C--:B---3--:R-:W-:Y:S02]  /*19c0*/  IMAD R3, R3, R10.reuse, RZ ;  /* 0x0000000a03037224 */ /* 0x088fe400078e02ff */
[----:B------:R-:W-:-:S04]  /*19d0*/  IMAD.WIDE.U32 R4, R2, R10, UR4 ;  /* 0x0000000402047e25 */ /* 0x000fc8000f8e000a */
[----:B-1----:R-:W-:Y:S02]  /*19e0*/  HADD2 R10, R7.H0_H0, R0.H0_H0 ;  /* 0x20000000070a7230 */ /* 0x002fe40000000800 */
[----:B------:R-:W-:Y:S01]  /*19f0*/  IMAD R3, R2, R11, R3 ;  /* 0x0000000b02037224 */ /* 0x000fe200078e0203 */
[----:B----4-:R-:W-:-:S04]  /*1a00*/  LEA R11, P0, R4, UR6, 0x1 ;  /* 0x00000006040b7c11 */ /* 0x010fc8000f8008ff */
[----:B------:R-:W-:Y:S02]  /*1a10*/  IADD3 R3, PT, PT, R5, R3, RZ ;  /* 0x0000000305037210 */ /* 0x000fe40007ffe0ff */
[C---:B------:R-:W-:Y:S02]  /*1a20*/  LOP3.LUT R2, R11.reuse, 0xfffffffd, RZ, 0xc0, !PT ;  /* 0xfffffffd0b027812 */ /* 0x040fe400078ec0ff */
[----:B------:R-:W-:Y:S02]  /*1a30*/  LEA.HI.X R3, R4, UR7, R3, 0x1, P0 ;  /* 0x0000000704037c11 */ /* 0x000fe400080f0c03 */
[----:B------:R-:W-:-:S03]  /*1a40*/  LOP3.LUT R4, R11, 0x2, RZ, 0xc0, !PT ;  /* 0x000000020b047812 */ /* 0x000fc600078ec0ff */
[----:B------:R1:W5:Y:S01]  /*1a50*/  LD.E R5, desc[UR24][R2.64] ;  /* 0x0000001802057980 */ /* 0x000362000c101900 */
[----:B------:R-:W-:-:S04]  /*1a60*/  ISETP.EQ.U32.AND P0, PT, R4, RZ, PT ;  /* 0x000000ff0400720c */ /* 0x000fc80003f02070 */
[----:B------:R-:W-:-:S09]  /*1a70*/  SEL R0, R8, 0x7610, P0 ;  /* 0x0000761008007807 */ /* 0x000fd20000000000 */
.L_x_40:
[----:B-----5:R-:W-:-:S05]  /*1a80*/  HADD2 R4, R5, R9.H0_H0 ;  /* 0x2000000905047230 */ /* 0x020fca0000000000 */
[----:B------:R-:W-:-:S06]  /*1a90*/  PRMT R4, R5, R0, R4 ;  /* 0x0000000005047216 */ /* 0x000fcc0000000004 */
[----:B------:R-:W2:Y:S02]  /*1aa0*/  ATOM.E.CAS.STRONG.GPU PT, R4, [R2], R5, R4 ;  /* 0x000000050204738b */ /* 0x000ea400001ee104 */
[----:B--2---:R-:W-:Y:S02]  /*1ab0*/  ISETP.NE.U32.AND P0, PT, R4, R5, PT ;  /* 0x000000050400720c */ /* 0x004fe40003f05070 */
[----:B------:R-:W-:-:S11]  /*1ac0*/  MOV R5, R4 ;  /* 0x0000000400057202 */ /* 0x000fd60000000f00 */
[----:B------:R-:W-:Y:S05]  /*1ad0*/  @P0 BRA `(.L_x_40) ;  /* 0xfffffffc00e80947 */ /* 0x000fea000383ffff */
[----:B------:R-:W-:Y:S05]  /*1ae0*/  BSYNC.RECONVERGENT B0 ;  /* 0x0000000000007941 */ /* 0x000fea0003800200 */
.L_x_39:
[----:B0-----:R-:W-:-:S04]  /*1af0*/  IADD3 R7, P0, PT, R11, 0x2, RZ ;  /* 0x000000020b077810 */ /* 0x001fc80007f1e0ff */
[----:B-1----:R-:W-:Y:S02]  /*1b00*/  IADD3.X R3, PT, PT, RZ, R3, RZ, P0, !PT ;  /* 0x00000003ff037210 */ /* 0x002fe400007fe4ff */
[C---:B------:R-:W-:Y:S02]  /*1b10*/  LOP3.LUT R2, R7.reuse, 0xfffffffd, RZ, 0xc0, !PT ;  /* 0xfffffffd07027812 */ /* 0x040fe400078ec0ff */
[----:B------:R-:W-:-:S03]  /*1b20*/  LOP3.LUT R0, R7, 0x2, RZ, 0xc0, !PT ;  /* 0x0000000207007812 */ /* 0x000fc600078ec0ff */
[----:B------:R0:W5:Y:S01]  /*1b30*/  LD.E R5, desc[UR24][R2.64] ;  /* 0x0000001802057980 */ /* 0x000162000c101900 */
[----:B------:R-:W-:-:S04]  /*1b40*/  ISETP.EQ.U32.AND P0, PT, R0, RZ, PT ;  /* 0x000000ff0000720c */ /* 0x000fc80003f02070 */
[----:B------:R-:W-:-:S09]  /*1b50*/  SEL R0, R8, 0x7610, P0 ;  /* 0x0000761008007807 */ /* 0x000fd20000000000 */
.L_x_41:
[----:B-----5:R-:W-:-:S05]  /*1b60*/  HADD2 R4, R5, R10.H0_H0 ;  /* 0x2000000a05047230 */ /* 0x020fca0000000000 */
[----:B------:R-:W-:-:S06]  /*1b70*/  PRMT R4, R5, R0, R4 ;  /* 0x0000000005047216 */ /* 0x000fcc0000000004 */
[----:B------:R-:W2:Y:S02]  /*1b80*/  ATOM.E.CAS.STRONG.GPU PT, R4, [R2], R5, R4 ;  /* 0x000000050204738b */ /* 0x000ea400001ee104 */
[----:B--2---:R-:W-:Y:S02]  /*1b90*/  ISETP.NE.U32.AND P0, PT, R4, R5, PT ;  /* 0x000000050400720c */ /* 0x004fe40003f05070 */
[----:B------:R-:W-:-:S11]  /*1ba0*/  MOV R5, R4 ;  /* 0x0000000400057202 */ /* 0x000fd60000000f00 */
[----:B------:R-:W-:Y:S05]  /*1bb0*/  @P0 BRA `(.L_x_41) ;  /* 0xfffffffc00e80947 */ /* 0x000fea000383ffff */
[----:B------:R-:W-:Y:S05]  /*1bc0*/  EXIT ;  /* 0x000000000000794d */ /* 0x000fea0003800000 */
        .weak           $__internal_2_$__cuda_sm20_div_u64
        .type           $__internal_2_$__cuda_sm20_div_u64,@function
        .size           $__internal_2_$__cuda_sm20_div_u64,(.L_x_53 - $__internal_2_$__cuda_sm20_div_u64)
$__internal_2_$__cuda_sm20_div_u64:
[----:B------:R-:W-:Y:S01]  /*1bd0*/  UMOV UR4, UR6 ;  /* 0x0000000600047c82 */ /* 0x000fe20008000000 */
[----:B------:R-:W-:Y:S01]  /*1be0*/  UMOV UR5, URZ ;  /* 0x000000ff00057c82 */ /* 0x000fe20008000000 */
[----:B------:R-:W0:Y:S01]  /*1bf0*/  LDCU.64 UR12, c[0x0][0x3a8] ;  /* 0x00007500ff0c77ac */ /* 0x000e220008000a00 */
[----:B------:R-:W1:Y:S08]  /*1c00*/  I2F.U64.RP R0, UR4 ;  /* 0x0000000400007d12 */ /* 0x000e700008309000 */
[----:B-1----:R-:W1:Y:S02]  /*1c10*/  MUFU.RCP R0, R0 ;  /* 0x0000000000007308 */ /* 0x002e640000001000 */
[----:B-1----:R-:W-:-:S06]  /*1c20*/  IADD3 R2, PT, PT, R0, 0x1ffffffe, RZ ;  /* 0x1ffffffe00027810 */ /* 0x002fcc0007ffe0ff */
[----:B------:R-:W1:Y:S02]  /*1c30*/  F2I.U64.TRUNC R2, R2 ;  /* 0x0000000200027311 */ /* 0x000e64000020d800 */
[----:B-1----:R-:W-:Y:S02]  /*1c40*/  R2UR UR4, R2 ;  /* 0x00000000020472ca */ /* 0x002fe400000e0000 */
[----:B------:R-:W-:Y:S01]  /*1c50*/  R2UR UR5, R3 ;  /* 0x00000000030572ca */ /* 0x000fe200000e0000 */
[----:B------:R-:W-:Y:S01]  /*1c60*/  HFMA2 R3, -RZ, RZ, 0, 0 ;  /* 0x00000000ff037431 */ /* 0x000fe200000001ff */
[----:B------:R-:W-:-:S09]  /*1c70*/  MOV R2, R4 ;  /* 0x0000000400027202 */ /* 0x000fd20000000f00 */
[----:B------:R-:W-:-:S04]  /*1c80*/  UIMAD.WIDE.U32 UR8, UR4, UR6, URZ ;  /* 0x00000006040872a5 */ /* 0x000fc8000f8e00ff */
[----:B------:R-:W-:Y:S02]  /*1c90*/  UIADD3 UR10, UP0, UPT, URZ, -UR8, URZ ;  /* 0x80000008ff0a7290 */ /* 0x000fe4000ff1e0ff */
[----:B------:R-:W-:Y:S02]  /*1ca0*/  UIMAD UR7, UR5, UR6, UR9 ;  /* 0x00000006050772a4 */ /* 0x000fe4000f8e0209 */
[----:B------:R-:W-:Y:S02]  /*1cb0*/  UIMAD.WIDE.U32 UR8, UR4, UR10, URZ ;  /* 0x0000000a040872a5 */ /* 0x000fe4000f8e00ff */
[----:B------:R-:W-:-:S05]  /*1cc0*/  UIADD3.X UR7, UPT, UPT, URZ, ~UR7, URZ, UP0, !UPT ;  /* 0x80000007ff077290 */ /* 0x000fca00087fe4ff */
[----:B------:R-:W-:Y:S01]  /*1cd0*/  UMOV UR8, UR9 ;  /* 0x0000000900087c82 */ /* 0x000fe20008000000 */
[----:B------:R-:W-:Y:S02]  /*1ce0*/  UMOV UR9, UR4 ;  /* 0x0000000400097c82 */ /* 0x000fe40008000000 */
[----:B------:R-:W-:-:S04]  /*1cf0*/  UIMAD.WIDE.U32 UR8, UP0, UR4, UR7, UR8 ;  /* 0x00000007040872a5 */ /* 0x000fc8000f800008 */
[----:B------:R-:W-:Y:S02]  /*1d00*/  UIMAD.WIDE.U32 UR8, UP1, UR5, UR10, UR8 ;  /* 0x0000000a050872a5 */ /* 0x000fe4000f820008 */
[----:B------:R-:W-:Y:S02]  /*1d10*/  UIMAD.WIDE.U32 UR10, UR5, UR7, URZ ;  /* 0x00000007050a72a5 */ /* 0x000fe4000f8e00ff */
[----:B------:R-:W-:-:S04]  /*1d20*/  UIMAD UR7, UR5, UR7, URZ ;  /* 0x00000007050772a4 */ /* 0x000fc8000f8e02ff */
[----:B------:R-:W-:Y:S02]  /*1d30*/  UIADD3 UR9, UP2, UPT, UR7, UR9, URZ ;  /* 0x0000000907097290 */ /* 0x000fe4000ff5e0ff */
[----:B------:R-:W-:Y:S02]  /*1d40*/  UIADD3.X UR7, UPT, UPT, UR11, UR5, URZ, UP0, !UPT ;  /* 0x000000050b077290 */ /* 0x000fe400087fe4ff */
[----:B------:R-:W-:Y:S02]  /*1d50*/  UIMAD.WIDE.U32 UR4, UR9, UR6, URZ ;  /* 0x00000006090472a5 */ /* 0x000fe4000f8e00ff */
[----:B------:R-:W-:Y:S02]  /*1d60*/  UIADD3.X UR7, UPT, UPT, URZ, URZ, UR7, UP2, UP1 ;  /* 0x000000ffff077290 */ /* 0x000fe400097e2407 */
[----:B------:R-:W-:Y:S02]  /*1d70*/  UIADD3 UR10, UP0, UPT, URZ, -UR4, URZ ;  /* 0x80000004ff0a7290 */ /* 0x000fe4000ff1e0ff */
[----:B------:R-:W-:-:S02]  /*1d80*/  UIMAD UR4, UR7, UR6, UR5 ;  /* 0x00000006070472a4 */ /* 0x000fc4000f8e0205 */
[----:B------:R-:W-:Y:S02]  /*1d90*/  UIMAD.WIDE.U32 UR14, UR9, UR10, URZ ;  /* 0x0000000a090e72a5 */ /* 0x000fe4000f8e00ff */
[----:B------:R-:W-:-:S05]  /*1da0*/  UIADD3.X UR4, UPT, UPT, URZ, ~UR4, URZ, UP0, !UPT ;  /* 0x80000004ff047290 */ /* 0x000fca00087fe4ff */
[----:B------:R-:W-:Y:S02]  /*1db0*/  UMOV UR8, UR15 ;  /* 0x0000000f00087c82 */ /* 0x000fe40008000000 */
[----:B------:R-:W-:-:S04]  /*1dc0*/  UIMAD.WIDE.U32 UR8, UP0, UR9, UR4, UR8 ;  /* 0x00000004090872a5 */ /* 0x000fc8000f800008 */
[----:B------:R-:W-:Y:S02]  /*1dd0*/  UIMAD.WIDE.U32 UR8, UP1, UR7, UR10, UR8 ;  /* 0x0000000a070872a5 */ /* 0x000fe4000f820008 */
[----:B------:R-:W-:Y:S02]  /*1de0*/  UIMAD UR10, UR7, UR4, URZ ;  /* 0x00000004070a72a4 */ /* 0x000fe4000f8e02ff */
[----:B------:R-:W-:Y:S02]  /*1df0*/  UIMAD.WIDE.U32 UR4, UR7, UR4, URZ ;  /* 0x00000004070472a5 */ /* 0x000fe4000f8e00ff */
[----:B------:R-:W-:Y:S02]  /*1e00*/  UIADD3 UR10, UP2, UPT, UR10, UR9, URZ ;  /* 0x000000090a0a7290 */ /* 0x000fe4000ff5e0ff */
[----:B------:R-:W-:Y:S02]  /*1e10*/  UIADD3.X UR7, UPT, UPT, UR5, UR7, URZ, UP0, !UPT ;  /* 0x0000000705077290 */ /* 0x000fe400087fe4ff */
[----:B0-----:R-:W-:Y:S01]  /*1e20*/  UIMAD.WIDE.U32 UR8, UR10, UR12, URZ ;  /* 0x0000000c0a0872a5 */ /* 0x001fe2000f8e00ff */
[----:B------:R-:W-:Y:S01]  /*1e30*/  UMOV UR5, URZ ;  /* 0x000000ff00057c82 */ /* 0x000fe20008000000 */
[----:B------:R-:W-:-:S05]  /*1e40*/  UIADD3.X UR7, UPT, UPT, URZ, URZ, UR7, UP2, UP1 ;  /* 0x000000ffff077290 */ /* 0x000fca00097e2407 */
[----:B------:R-:W-:Y:S01]  /*1e50*/  UMOV UR4, UR9 ;  /* 0x0000000900047c82 */ /* 0x000fe20008000000 */
[----:B------:R-:W-:Y:S02]  /*1e60*/  UIMAD.WIDE.U32 UR8, UR7, UR13, URZ ;  /* 0x0000000d070872a5 */ /* 0x000fe4000f8e00ff */
[----:B------:R-:W-:Y:S02]  /*1e70*/  UIMAD.WIDE.U32 UR4, UR10, UR13, UR4 ;  /* 0x0000000d0a0472a5 */ /* 0x000fe4000f8e0004 */
[----:B------:R-:W-:Y:S02]  /*1e80*/  UIMAD UR10, UR7, UR13, URZ ;  /* 0x0000000d070a72a4 */ /* 0x000fe4000f8e02ff */
[----:B------:R-:W-:-:S04]  /*1e90*/  UIMAD.WIDE.U32 UR4, UP0, UR7, UR12, UR4 ;  /* 0x0000000c070472a5 */ /* 0x000fc8000f800004 */
[----:B------:R-:W-:Y:S02]  /*1ea0*/  UIADD3.X UR7, UPT, UPT, UR9, URZ, URZ, UP0, !UPT ;  /* 0x000000ff09077290 */ /* 0x000fe400087fe4ff */
[----:B------:R-:W-:-:S04]  /*1eb0*/  UIADD3 UR8, UP0, UPT, UR10, UR5, URZ ;  /* 0x000000050a087290 */ /* 0x000fc8000ff1e0ff */
[----:B------:R-:W-:Y:S02]  /*1ec0*/  UIADD3.X UR7, UPT, UPT, URZ, UR7, URZ, UP0, !UPT ;  /* 0x00000007ff077290 */ /* 0x000fe400087fe4ff */
[----:B------:R-:W-:-:S04]  /*1ed0*/  UIMAD.WIDE.U32 UR4, UR8, UR6, URZ ;  /* 0x00000006080472a5 */ /* 0x000fc8000f8e00ff */
[----:B------:R-:W-:Y:S02]  /*1ee0*/  UIMAD UR5, UR7, UR6, UR5 ;  /* 0x00000006070572a4 */ /* 0x000fe4000f8e0205 */
[----:B------:R-:W-:Y:S02]  /*1ef0*/  UIADD3 UR11, UP0, UPT, -UR4, UR12, URZ ;  /* 0x0000000c040b7290 */ /* 0x000fe4000ff1e1ff */
[----:B------:R-:W-:Y:S02]  /*1f00*/  UIADD3 UR4, UP2, UPT, UR8, 0x1, URZ ;  /* 0x0000000108047890 */ /* 0x000fe4000ff5e0ff */
[----:B------:R-:W-:Y:S02]  /*1f10*/  UIADD3.X UR12, UPT, UPT, ~UR5, UR13, URZ, UP0, !UPT ;  /* 0x0000000d050c7290 */ /* 0x000fe400087fe5ff */
[----:B------:R-:W-:Y:S02]  /*1f20*/  UISETP.GE.U32.AND UP0, UPT, UR11, UR6, UPT ;  /* 0x000000060b00728c */ /* 0x000fe4000bf06070 */
[----:B------:R-:W-:-:S02]  /*1f30*/  UIADD3 UR9, UP1, UPT, -UR6, UR11, URZ ;  /* 0x0000000b06097290 */ /* 0x000fc4000ff3e1ff */
[----:B------:R-:W-:Y:S02]  /*1f40*/  UISETP.GE.U32.AND.EX UP0, UPT, UR12, URZ, UPT, UP0 ;  /* 0x000000ff0c00728c */ /* 0x000fe4000bf06100 */
[----:B------:R-:W-:Y:S02]  /*1f50*/  UIADD3.X UR10, UPT, UPT, UR12, -0x1, URZ, UP1, !UPT ;  /* 0xffffffff0c0a7890 */ /* 0x000fe40008ffe4ff */
[----:B------:R-:W-:Y:S02]  /*1f60*/  UIADD3.X UR5, UPT, UPT, URZ, UR7, URZ, UP2, !UPT ;  /* 0x00000007ff057290 */ /* 0x000fe400097fe4ff */
[----:B------:R-:W-:Y:S02]  /*1f70*/  USEL UR9, UR9, UR11, UP0 ;  /* 0x0000000b09097287 */ /* 0x000fe40008000000 */
[----:B------:R-:W-:Y:S02]  /*1f80*/  USEL UR8, UR4, UR8, UP0 ;  /* 0x0000000804087287 */ /* 0x000fe40008000000 */
[----:B------:R-:W-:-:S02]  /*1f90*/  USEL UR10, UR10, UR12, UP0 ;  /* 0x0000000c0a0a7287 */ /* 0x000fc40008000000 */
[----:B------:R-:W-:Y:S02]  /*1fa0*/  USEL UR7, UR5, UR7, UP0 ;  /* 0x0000000705077287 */ /* 0x000fe40008000000 */
[----:B------:R-:W-:Y:S02]  /*1fb0*/  UISETP.GE.U32.AND UP0, UPT, UR9, UR6, UPT ;  /* 0x000000060900728c */ /* 0x000fe4000bf06070 */
[----:B------:R-:W-:Y:S02]  /*1fc0*/  UIADD3 UR4, UP2, UPT, UR8, 0x1, URZ ;  /* 0x0000000108047890 */ /* 0x000fe4000ff5e0ff */
[----:B------:R-:W-:Y:S02]  /*1fd0*/  UISETP.NE.U32.AND UP1, UPT, UR6, URZ, UPT ;  /* 0x000000ff0600728c */ /* 0x000fe4000bf25070 */
[----:B------:R-:W-:Y:S02]  /*1fe0*/  UISETP.GE.U32.AND.EX UP0, UPT, UR10, URZ, UPT, UP0 ;  /* 0x000000ff0a00728c */ /* 0x000fe4000bf06100 */
[----:B------:R-:W-:-:S02]  /*1ff0*/  UIADD3.X UR5, UPT, UPT, URZ, UR7, URZ, UP2, !UPT ;  /* 0x00000007ff057290 */ /* 0x000fc400097fe4ff */
[----:B------:R-:W-:Y:S02]  /*2000*/  UISETP.NE.AND.EX UP1, UPT, URZ, URZ, UPT, UP1 ;  /* 0x000000ffff00728c */ /* 0x000fe4000bf25310 */
[----:B------:R-:W-:Y:S02]  /*2010*/  USEL UR4, UR4, UR8, UP0 ;  /* 0x0000000804047287 */ /* 0x000fe40008000000 */
[----:B------:R-:W-:Y:S02]  /*2020*/  USEL UR5, UR5, UR7, UP0 ;  /* 0x0000000705057287 */ /* 0x000fe40008000000 */
[----:B------:R-:W-:Y:S02]  /*2030*/  USEL UR4, UR4, 0xffffffff, UP1 ;  /* 0xffffffff04047887 */ /* 0x000fe40008800000 */
[----:B------:R-:W-:Y:S01]  /*2040*/  USEL UR5, UR5, 0xffffffff, UP1 ;  /* 0xffffffff05057887 */ /* 0x000fe20008800000 */
[----:B------:R-:W-:Y:S11]  /*2050*/  RET.REL.NODEC R2 `(_Z20mySGemvKernel_Stage4I6__half6paramsILi2ELi128ELi8ELi4ELi4EEEvPKT_S5_PS3_mmm) ;  /* 0xffffffdc02e87950 */ /* 0x000ff60003c3ffff */
.L_x_42:
        /* <DEDUP_REMOVED lines=10> */
.L_x_53:


//--------------------- .text._Z20mySGemvKernel_Stage4I6__half6paramsILi1ELi128ELi8ELi4ELi4EEEvPKT_S5_PS3_mmm --------------------------
	.section	.text._Z20mySGemvKernel_Stage4I6__half6paramsILi1ELi128ELi8ELi4ELi4EEEvPKT_S5_PS3_mmm,"ax",@progbits
	.align	128
        .global         _Z20mySGemvKernel_Stage4I6__half6paramsILi1ELi128ELi8ELi4ELi4EEEvPKT_S5_PS3_mmm
        .type           _Z20mySGemvKernel_Stage4I6__half6paramsILi1ELi128ELi8ELi4ELi4EEEvPKT_S5_PS3_mmm,@function
        .size           _Z20mySGemvKernel_Stage4I6__half6paramsILi1ELi128ELi8ELi4ELi4EEEvPKT_S5_PS3_mmm,(.L_x_54 - _Z20mySGemvKernel_Stage4I6__half6paramsILi1ELi128ELi8ELi4ELi4EEEvPKT_S5_PS3_mmm)
        .other          _Z20mySGemvKernel_Stage4I6__half6paramsILi1ELi128ELi8ELi4ELi4EEEvPKT_S5_PS3_mmm,@"STO_CUDA_ENTRY STV_DEFAULT"
_Z20mySGemvKernel_Stage4I6__half6paramsILi1ELi128ELi8ELi4ELi4EEEvPKT_S5_PS3_mmm:
.text._Z20mySGemvKernel_Stage4I6__half6paramsILi1ELi128ELi8ELi4ELi4EEEvPKT_S5_PS3_mmm:
        /* <DEDUP_REMOVED lines=28> */
.L_x_43:
[----:B------:R-:W-:-:S07]  /*01c0*/  MOV R4, 0x1e0 ;  /* 0x000001e000047802 */ /* 0x000fce0000000f00 */
[----:B------:R-:W-:Y:S05]  /*01d0*/  CALL.REL.NOINC `($__internal_3_$__cuda_sm20_div_u64) ;  /* 0x0000000c00e07944 */ /* 0x000fea0003c00000 */
.L_x_44:
[----:B------:R-:W0:Y:S01]  /*01e0*/  S2R R4, SR_TID.X ;  /* 0x0000000000047919 */ /* 0x000e220000002100 */
[----:B------:R-:W1:Y:S01]  /*01f0*/  LDCU.64 UR20, c[0x0][0x3a8] ;  /* 0x00007500ff1477ac */ /* 0x000e620008000a00 */
[----:B------:R-:W2:Y:S01]  /*0200*/  S2UR UR9, SR_CTAID.Z ;  /* 0x00000000000979c3 */ /* 0x000ea20000002700 */
[----:B------:R-:W-:Y:S01]  /*0210*/  HFMA2 R3, -RZ, RZ, 0, 0 ;  /* 0x00000000ff037431 */ /* 0x000fe200000001ff */
[----:B------:R-:W3:Y:S01]  /*0220*/  S2R R28, SR_CTAID.X ;  /* 0x00000000001c7919 */ /* 0x000ee20000002500 */
[----:B------:R-:W-:Y:S01]  /*0230*/  UISETP.GE.U32.AND UP0, UPT, UR4, 0x80, UPT ;  /* 0x000000800400788c */ /* 0x000fe2000bf06070 */
[----:B------:R-:W-:Y:S01]  /*0240*/  PRMT R23, RZ, 0x7610, R23 ;  /* 0x00007610ff177816 */ /* 0x000fe20000000017 */
[----:B------:R-:W4:Y:S02]  /*0250*/  LDCU.64 UR16, c[0x0][0x358] ;  /* 0x00006b00ff1077ac */ /* 0x000f240008000a00 */
[----:B------:R-:W-:Y:S01]  /*0260*/  UISETP.GE.U32.AND.EX UP0, UPT, UR5, URZ, UPT, UP0 ;  /* 0x000000ff0500728c */ /* 0x000fe2000bf06100 */
[----:B0-----:R-:W-:-:S02]  /*0270*/  SHF.R.U32.HI R2, RZ, 0x3, R4 ;  /* 0x00000003ff027819 */ /* 0x001fc40000011604 */
[----:B------:R-:W-:Y:S02]  /*0280*/  LOP3.LUT R4, R4, 0x1f, RZ, 0xc0, !PT ;  /* 0x0000001f04047812 */ /* 0x000fe400078ec0ff */
[----:B------:R-:W-:Y:S02]  /*0290*/  LOP3.LUT R2, R2, 0x7c, RZ, 0xc0, !PT ;  /* 0x0000007c02027812 */ /* 0x000fe400078ec0ff */
[----:B------:R-:W-:-:S03]  /*02a0*/  SHF.R.U64 R5, R4, 0x3, RZ ;  /* 0x0000000304057819 */ /* 0x000fc600000012ff */
[----:B---3--:R-:W-:-:S04]  /*02b0*/  IMAD.WIDE.U32 R2, R28, 0x10, R2 ;  /* 0x000000101c027825 */ /* 0x008fc800078e0002 */
[----:B-1----:R-:W-:Y:S01]  /*02c0*/  IMAD R3, R3, UR20, RZ ;  /* 0x0000001403037c24 */ /* 0x002fe2000f8e02ff */
[----:B------:R-:W-:Y:S02]  /*02d0*/  LOP3.LUT R0, R2, R5, RZ, 0xfc, !PT ;  /* 0x0000000502007212 */ /* 0x000fe400078efcff */
[----:B------:R-:W-:-:S03]  /*02e0*/  LOP3.LUT R2, R4, 0x7, RZ, 0xc0, !PT ;  /* 0x0000000704027812 */ /* 0x000fc600078ec0ff */
[----:B------:R-:W-:Y:S01]  /*02f0*/  IMAD R3, R0, UR21, R3 ;  /* 0x0000001500037c24 */ /* 0x000fe2000f8e0203 */
[----:B--2-4-:R-:W-:Y:S06]  /*0300*/  BRA.U !UP0, `(.L_x_45) ;  /* 0x0000000908f47547 */ /* 0x014fec000b800000 */
[----:B------:R-:W0:Y:S01]  /*0310*/  S2UR UR6, SR_CTAID.Y ;  /* 0x00000000000679c3 */ /* 0x000e220000002600 */
[----:B------:R-:W-:Y:S01]  /*0320*/  UISETP.GE.U32.AND UP1, UPT, UR4, 0x200, UPT ;  /* 0x000002000400788c */ /* 0x000fe2000bf26070 */
[----:B------:R-:W-:Y:S01]  /*0330*/  IMAD.WIDE.U32 R4, R0, UR20, RZ ;  /* 0x0000001400047c25 */ /* 0x000fe2000f8e00ff */
[----:B------:R-:W-:Y:S02]  /*0340*/  USHF.R.U64 UR15, UR4, 0x7, UR5 ;  /* 0x00000007040f7899 */ /* 0x000fe40008001205 */
[----:B------:R-:W-:Y:S02]  /*0350*/  UISETP.GE.U32.AND.EX UP1, UPT, UR5, URZ, UPT, UP1 ;  /* 0x000000ff0500728c */ /* 0x000fe4000bf26110 */
[----:B------:R-:W-:Y:S01]  /*0360*/  ULOP3.LUT UR18, UR15, 0x3, URZ, 0xc0, !UPT ;  /* 0x000000030f127892 */ /* 0x000fe2000f8ec0ff */
[----:B------:R-:W-:Y:S01]  /*0370*/  IADD3 R29, PT, PT, R5, R3, RZ ;  /* 0x00000003051d7210 */ /* 0x000fe20007ffe0ff */
[----:B------:R-:W-:Y:S02]  /*0380*/  UIMAD.WIDE.U32 UR10, UR9, UR20, URZ ;  /* 0x00000014090a72a5 */ /* 0x000fe4000f8e00ff */
[----:B------:R-:W-:Y:S01]  /*0390*/  UISETP.NE.U32.AND UP0, UPT, UR18, URZ, UPT ;  /* 0x000000ff1200728c */ /* 0x000fe2000bf05070 */
[----:B------:R-:W-:Y:S01]  /*03a0*/  UMOV UR8, URZ ;  /* 0x000000ff00087c82 */ /* 0x000fe20008000000 */
[----:B------:R-:W-:-:S02]  /*03b0*/  UIMAD UR12, UR9, UR21, UR11 ;  /* 0x00000015090c72a4 */ /* 0x000fc4000f8e020b */
[----:B------:R-:W-:Y:S01]  /*03c0*/  UISETP.NE.AND.EX UP0, UPT, UR8, URZ, UPT, UP0 ;  /* 0x000000ff0800728c */ /* 0x000fe2000bf05300 */
[----:B------:R-:W-:Y:S01]  /*03d0*/  UMOV UR7, URZ ;  /* 0x000000ff00077c82 */ /* 0x000fe20008000000 */
[----:B0-----:R-:W-:Y:S02]  /*03e0*/  UIMAD.WIDE.U32 UR24, UR4, UR6, URZ ;  /* 0x00000006041872a5 */ /* 0x001fe4000f8e00ff */
[----:B------:R-:W-:-:S03]  /*03f0*/  UIMAD UR13, UR5, UR6, URZ ;  /* 0x00000006050d72a4 */ /* 0x000fc6000f8e02ff */
[----:B------:R-:W-:Y:S01]  /*0400*/  UMOV UR6, URZ ;  /* 0x000000ff00067c82 */ /* 0x000fe20008000000 */
[----:B------:R-:W-:Y:S01]  /*0410*/  UIADD3 UR14, UPT, UPT, UR25, UR13, URZ ;  /* 0x0000000d190e7290 */ /* 0x000fe2000fffe0ff */
[----:B------:R-:W-:Y:S11]  /*0420*/  BRA.U !UP1, `(.L_x_46) ;  /* 0x0000000509b07547 */ /* 0x000ff6000b800000 */
[----:B------:R-:W0:Y:S01]  /*0430*/  LDCU.128 UR20, c[0x0][0x380] ;  /* 0x00007000ff1477ac */ /* 0x000e220008000c00 */
[C---:B------:R-:W-:Y:S02]  /*0440*/  SHF.L.U32 R3, R2.reuse, 0x4, RZ ;  /* 0x0000000402037819 */ /* 0x040fe400000006ff */
[----:B------:R-:W-:Y:S01]  /*0450*/  MOV R6, UR24 ;  /* 0x0000001800067c02 */ /* 0x000fe20008000f00 */
[----:B------:R-:W-:Y:S01]  /*0460*/  USHF.R.U32.HI UR7, URZ, 0x7, UR5 ;  /* 0x00000007ff077899 */ /* 0x000fe20008011605 */
[----:B------:R-:W-:Y:S01]  /*0470*/  SHF.L.U64.HI R2, R2, 0x4, RZ ;  /* 0x0000000402027819 */ /* 0x000fe200000102ff */
[----:B------:R-:W-:Y:S01]  /*0480*/  ULOP3.LUT UR6, UR15, 0xfffffffc, URZ, 0xc0, !UPT ;  /* 0xfffffffc0f067892 */ /* 0x000fe2000f8ec0ff */
[----:B------:R-:W-:Y:S01]  /*0490*/  LEA R3, P0, R6, R3, 0x1 ;  /* 0x0000000306037211 */ /* 0x000fe200078008ff */
[----:B------:R-:W-:Y:S01]  /*04a0*/  ULOP3.LUT UR7, UR7, 0x1ffffff, URZ, 0xc0, !UPT ;  /* 0x01ffffff07077892 */ /* 0x000fe2000f8ec0ff */
[----:B------:R-:W-:Y:S02]  /*04b0*/  MOV R5, UR24 ;  /* 0x0000001800057c02 */ /* 0x000fe40008000f00 */
[----:B------:R-:W-:-:S04]  /*04c0*/  MOV R6, UR14 ;  /* 0x0000000e00067c02 */ /* 0x000fc80008000f00 */
[----:B------:R-:W-:Y:S01]  /*04d0*/  LEA.HI.X R2, R5, R2, R6, 0x1, P0 ;  /* 0x0000000205027211 */ /* 0x000fe200000f0c06 */
[----:B------:R-:W-:Y:S01]  /*04e0*/  UMOV UR13, UR7 ;  /* 0x00000007000d7c82 */ /* 0x000fe20008000000 */
[----:B0-----:R-:W-:Y:S01]  /*04f0*/  LEA R30, P1, R4, UR20, 0x1 ;  /* 0x00000014041e7c11 */ /* 0x001fe2000f8208ff */
[----:B------:R-:W-:-:S03]  /*0500*/  ULEA UR11, UP1, UR10, UR22, 0x1 ;  /* 0x000000160a0b7291 */ /* 0x000fc6000f8208ff */
[----:B------:R-:W-:Y:S01]  /*0510*/  LEA.HI.X R29, R4, UR21, R29, 0x1, P1 ;  /* 0x00000015041d7c11 */ /* 0x000fe200088f0c1d */
[----:B------:R-:W-:-:S03]  /*0520*/  ULEA.HI.X UR10, UR10, UR23, UR12, 0x1, UP1 ;  /* 0x000000170a0a7291 */ /* 0x000fc600088f0c0c */
[----:B------:R-:W-:-:S09]  /*0530*/  UMOV UR12, UR6 ;  /* 0x00000006000c7c82 */ /* 0x000fd20008000000 */
.L_x_47:
[C---:B------:R-:W-:Y:S02]  /*0540*/  IADD3 R34, P0, PT, R3.reuse, R30, RZ ;  /* 0x0000001e03227210 */ /* 0x040fe40007f1e0ff */
[----:B------:R-:W-:Y:S02]  /*0550*/  IADD3 R32, P1, PT, R3, UR11, RZ ;  /* 0x0000000b03207c10 */ /* 0x000fe4000ff3e0ff */
[C---:B------:R-:W-:Y:S02]  /*0560*/  IADD3.X R35, PT, PT, R2.reuse, R29, RZ, P0, !PT ;  /* 0x0000001d02237210 */ /* 0x040fe400007fe4ff */
[----:B------:R-:W-:-:S03]  /*0570*/  IADD3.X R33, PT, PT, R2, UR10, RZ, P1, !PT ;  /* 0x0000000a02217c10 */ /* 0x000fc60008ffe4ff */
[----:B------:R-:W2:Y:S04]  /*0580*/  LDG.E.LU.128 R12, desc[UR16][R34.64] ;  /* 0x00000010220c7981 */ /* 0x000ea8000c3e1d00 */
[----:B------:R-:W2:Y:S04]  /*0590*/  LDG.E.128 R16, desc[UR16][R32.64] ;  /* 0x0000001020107981 */ /* 0x000ea8000c1e1d00 */
[----:B------:R-:W3:Y:S01]  /*05a0*/  LDG.E.LU.128 R8, desc[UR16][R34.64+0x80] ;  /* 0x0000801022087981 */ /* 0x000ee2000c3e1d00 */
[----:B--2---:R-:W-:-:S04]  /*05b0*/  HFMA2 R6, R12.H0_H0, R16.H0_H0, R23.H0_H0 ;  /* 0x200000100c067231 */ /* 0x004fc80000040817 */
[----:B------:R-:W-:Y:S02]  /*05c0*/  HFMA2 R12, R12.H1_H1, R16.H1_H1, R6.H0_H0 ;  /* 0x300000100c0c7231 */ /* 0x000fe40000040c06 */
[----:B------:R-:W3:Y:S02]  /*05d0*/  LDG.E.128 R4, desc[UR16][R32.64+0x80] ;  /* 0x0000801020047981 */ /* 0x000ee4000c1e1d00 */
[----:B------:R-:W-:-:S04]  /*05e0*/  HFMA2 R12, R13.H0_H0, R17.H0_H0, R12.H0_H0 ;  /* 0x200000110d0c7231 */ /* 0x000fc8000004080c */
[----:B------:R-:W-:-:S04]  /*05f0*/  HFMA2 R12, R13.H1_H1, R17.H1_H1, R12.H0_H0 ;  /* 0x300000110d0c7231 */ /* 0x000fc80000040c0c */
[----:B------:R-:W-:-:S04]  /*0600*/  HFMA2 R12, R14.H0_H0, R18.H0_H0, R12.H0_H0 ;  /* 0x200000120e0c7231 */ /* 0x000fc8000004080c */
[----:B------:R-:W-:-:S04]  /*0610*/  HFMA2 R12, R14.H1_H1, R18.H1_H1, R12.H0_H0 ;  /* 0x300000120e0c7231 */ /* 0x000fc80000040c0c */
[----:B------:R-:W-:-:S04]  /*0620*/  HFMA2 R12, R15.H0_H0, R19.H0_H0, R12.H0_H0 ;  /* 0x200000130f0c7231 */ /* 0x000fc8000004080c */
[----:B------:R-:W-:Y:S02]  /*0630*/  HFMA2 R12, R15.H1_H1, R19.H1_H1, R12.H0_H0 ;  /* 0x300000130f0c7231 */ /* 0x000fe40000040c0c */
[----:B------:R-:W2:Y:S02]  /*0640*/  LDG.E.LU.128 R16, desc[UR16][R34.64+0x100] ;  /* 0x0001001022107981 */ /* 0x000ea4000c3e1d00 */
[----:B---3--:R-:W-:-:S04]  /*0650*/  HFMA2 R12, R8.H0_H0, R4.H0_H0, R12.H0_H0 ;  /* 0x20000004080c7231 */ /* 0x008fc8000004080c */
[----:B------:R-:W-:Y:S02]  /*0660*/  HFMA2 R4, R8.H1_H1, R4.H1_H1, R12.H0_H0 ;  /* 0x3000000408047231 */ /* 0x000fe40000040c0c */
[----:B------:R-:W2:Y:S02]  /*0670*/  LDG.E.128 R12, desc[UR16][R32.64+0x100] ;  /* 0x00010010200c7981 */ /* 0x000ea4000c1e1d00 */
[----:B------:R-:W-:-:S04]  /*0680*/  HFMA2 R4, R9.H0_H0, R5.H0_H0, R4.H0_H0 ;  /* 0x2000000509047231 */ /* 0x000fc80000040804 */
[----:B------:R-:W-:-:S04]  /*0690*/  HFMA2 R5, R9.H1_H1, R5.H1_H1, R4.H0_H0 ;  /* 0x3000000509057231 */ /* 0x000fc80000040c04 */
[----:B------:R-:W-:-:S04]  /*06a0*/  HFMA2 R5, R10.H0_H0, R6.H0_H0, R5.H0_H0 ;  /* 0x200000060a057231 */ /* 0x000fc80000040805 */
[----:B------:R-:W-:-:S04]  /*06b0*/  HFMA2 R5, R10.H1_H1, R6.H1_H1, R5.H0_H0 ;  /* 0x300000060a057231 */ /* 0x000fc80000040c05 */
[----:B------:R-:W-:-:S04]  /*06c0*/  HFMA2 R5, R11.H0_H0, R7.H0_H0, R5.H0_H0 ;  /* 0x200000070b057231 */ /* 0x000fc80000040805 */
[----:B------:R-:W-:Y:S02]  /*06d0*/  HFMA2 R6, R11.H1_H1, R7.H1_H1, R5.H0_H0 ;  /* 0x300000070b067231 */ /* 0x000fe40000040c05 */
[----:B------:R-:W3:Y:S02]  /*06e0*/  LDG.E.LU.128 R8, desc[UR16][R34.64+0x180] ;  /* 0x0001801022087981 */ /* 0x000ee4000c3e1d00 */
        /* <DEDUP_REMOVED lines=18> */
[----:B------:R-:W-:-:S04]  /*0810*/  HFMA2 R6, R11.H1_H1, R7.H1_H1, R5.H0_H0 ;  /* 0x300000070b067231 */ /* 0x000fc80000040c05 */
[CC--:B--2---:R-:W-:Y:S02]  /*0820*/  HFMA2 R8, R16.reuse.H0_H0, R12.reuse.H0_H0, R6.H0_H0 ;  /* 0x2000000c10087231 */ /* 0x0c4fe40000040806 */
[----:B------:R-:W2:Y:S02]  /*0830*/  LDG.E.LU.128 R4, desc[UR16][R34.64+0x280] ;  /* 0x0002801022047981 */ /* 0x000ea4000c3e1d00 */
        /* <DEDUP_REMOVED lines=11> */
[----:B------:R-:W2:Y:S04]  /*08f0*/  LDG.E.128 R16, desc[UR16][R32.64+0x300] ;  /* 0x0003001020107981 */ /* 0x000ea8000c1e1d00 */
[----:B------:R-:W3:Y:S04]  /*0900*/  LDG.E.LU.128 R20, desc[UR16][R34.64+0x380] ;  /* 0x0003801022147981 */ /* 0x000ee8000c3e1d00 */
[----:B------:R-:W3:Y:S01]  /*0910*/  LDG.E.128 R24, desc[UR16][R32.64+0x380] ;  /* 0x0003801020187981 */ /* 0x000ee2000c1e1d00 */
[----:B------:R-:W-:-:S04]  /*0920*/  HFMA2 R4, R5.H0_H0, R9.H0_H0, R4.H0_H0 ;  /* 0x2000000905047231 */ /* 0x000fc80000040804 */
[----:B------:R-:W-:-:S04]  /*0930*/  HFMA2 R5, R5.H1_H1, R9.H1_H1, R4.H0_H0 ;  /* 0x3000000905057231 */ /* 0x000fc80000040c04 */
[----:B------:R-:W-:-:S04]  /*0940*/  HFMA2 R5, R6.H0_H0, R10.H0_H0, R5.H0_H0 ;  /* 0x2000000a06057231 */ /* 0x000fc80000040805 */
[----:B------:R-:W-:-:S04]  /*0950*/  HFMA2 R5, R6.H1_H1, R10.H1_H1, R5.H0_H0 ;  /* 0x3000000a06057231 */ /* 0x000fc80000040c05 */
[----:B------:R-:W-:-:S04]  /*0960*/  HFMA2 R5, R7.H0_H0, R11.H0_H0, R5.H0_H0 ;  /* 0x2000000b07057231 */ /* 0x000fc80000040805 */
[----:B------:R-:W-:Y:S01]  /*0970*/  HFMA2 R6, R7.H1_H1, R11.H1_H1, R5.H0_H0 ;  /* 0x3000000b07067231 */ /* 0x000fe20000040c05 */
[----:B------:R-:W-:-:S04]  /*0980*/  UIADD3 UR12, UP1, UPT, UR12, -0x4, URZ ;  /* 0xfffffffc0c0c7890 */ /* 0x000fc8000ff3e0ff */
[----:B------:R-:W-:Y:S02]  /*0990*/  UIADD3.X UR13, UPT, UPT, UR13, -0x1, URZ, UP1, !UPT ;  /* 0xffffffff0d0d7890 */ /* 0x000fe40008ffe4ff */
[----:B------:R-:W-:-:S04]  /*09a0*/  UISETP.NE.U32.AND UP1, UPT, UR12, URZ, UPT ;  /* 0x000000ff0c00728c */ /* 0x000fc8000bf25070 */
[----:B------:R-:W-:Y:S01]  /*09b0*/  UISETP.NE.AND.EX UP1, UPT, UR13, URZ, UPT, UP1 ;  /* 0x000000ff0d00728c */ /* 0x000fe2000bf25310 */
[----:B------:R-:W-:-:S04]  /*09c0*/  IADD3 R3, P0, PT, R3, 0x400, RZ ;  /* 0x0000040003037810 */ /* 0x000fc80007f1e0ff */
[----:B------:R-:W-:Y:S01]  /*09d0*/  IADD3.X R2, PT, PT, RZ, R2, RZ, P0, !PT ;  /* 0x00000002ff027210 */ /* 0x000fe200007fe4ff */
[----:B--2---:R-:W-:-:S04]  /*09e0*/  HFMA2 R6, R12.H0_H0, R16.H0_H0, R6.H0_H0 ;  /* 0x200000100c067231 */ /* 0x004fc80000040806 */
[----:B------:R-:W-:-:S04]  /*09f0*/  HFMA2 R6, R12.H1_H1, R16.H1_H1, R6.H0_H0 ;  /* 0x300000100c067231 */ /* 0x000fc80000040c06 */
[----:B------:R-:W-:-:S04]  /*0a00*/  HFMA2 R6, R13.H0_H0, R17.H0_H0, R6.H0_H0 ;  /* 0x200000110d067231 */ /* 0x000fc80000040806 */
[----:B------:R-:W-:-:S04]  /*0a10*/  HFMA2 R7, R13.H1_H1, R17.H1_H1, R6.H0_H0 ;  /* 0x300000110d077231 */ /* 0x000fc80000040c06 */
[----:B------:R-:W-:-:S04]  /*0a20*/  HFMA2 R7, R14.H0_H0, R18.H0_H0, R7.H0_H0 ;  /* 0x200000120e077231 */ /* 0x000fc80000040807 */
[----:B------:R-:W-:-:S04]  /*0a30*/  HFMA2 R7, R14.H1_H1, R18.H1_H1, R7.H0_H0 ;  /* 0x300000120e077231 */ /* 0x000fc80000040c07 */
[----:B------:R-:W-:-:S04]  /*0a40*/  HFMA2 R7, R15.H0_H0, R19.H0_H0, R7.H0_H0 ;  /* 0x200000130f077231 */ /* 0x000fc80000040807 */
[----:B------:R-:W-:-:S04]  /*0a50*/  HFMA2 R10, R15.H1_H1, R19.H1_H1, R7.H0_H0 ;  /* 0x300000130f0a7231 */ /* 0x000fc80000040c07 */
[----:B---3--:R-:W-:-:S04]  /*0a60*/  HFMA2 R10, R20.H0_H0, R24.H0_H0, R10.H0_H0 ;  /* 0x20000018140a7231 */ /* 0x008fc8000004080a */
[----:B------:R-:W-:-:S04]  /*0a70*/  HFMA2 R10, R20.H1_H1, R24.H1_H1, R10.H0_H0 ;  /* 0x30000018140a7231 */ /* 0x000fc80000040c0a */
[----:B------:R-:W-:-:S04]  /*0a80*/  HFMA2 R10, R21.H0_H0, R25.H0_H0, R10.H0_H0 ;  /* 0x20000019150a7231 */ /* 0x000fc8000004080a */
[----:B------:R-:W-:-:S04]  /*0a90*/  HFMA2 R11, R21.H1_H1, R25.H1_H1, R10.H0_H0 ;  /* 0x30000019150b7231 */ /* 0x000fc80000040c0a */
[----:B------:R-:W-:-:S04]  /*0aa0*/  HFMA2 R11, R22.H0_H0, R26.H0_H0, R11.H0_H0 ;  /* 0x2000001a160b7231 */ /* 0x000fc8000004080b */
[----:B------:R-:W-:-:S04]  /*0ab0*/  HFMA2 R11, R22.H1_H1, R26.H1_H1, R11.H0_H0 ;  /* 0x3000001a160b7231 */ /* 0x000fc80000040c0b */
[----:B------:R-:W-:-:S04]  /*0ac0*/  HFMA2 R11, R23.H0_H0, R27.H0_H0, R11.H0_H0 ;  /* 0x2000001b170b7231 */ /* 0x000fc8000004080b */
[----:B------:R-:W-:Y:S01]  /*0ad0*/  HFMA2 R23, R23.H1_H1, R27.H1_H1, R11.H0_H0 ;  /* 0x3000001b17177231 */ /* 0x000fe20000040c0b */
[----:B------:R-:W-:Y:S06]  /*0ae0*/  BRA.U UP1, `(.L_x_47) ;  /* 0xfffffff901947547 */ /* 0x000fec000b83ffff */
.L_x_46:
[----:B------:R-:W-:Y:S05]  /*0af0*/  BRA.U !UP0, `(.L_x_45) ;  /* 0x0000000108f87547 */ /* 0x000fea000b800000 */
[----:B------:R-:W0:Y:S01]  /*0b00*/  S2R R4, SR_TID.X ;  /* 0x0000000000047919 */ /* 0x000e220000002100 */
[----:B------:R-:W1:Y:S01]  /*0b10*/  LDCU.64 UR26, c[0x0][0x3a8] ;  /* 0x00007500ff1a77ac */ /* 0x000e620008000a00 */
[----:B------:R-:W-:Y:S01]  /*0b20*/  HFMA2 R3, -RZ, RZ, 0, 0 ;  /* 0x00000000ff037431 */ /* 0x000fe200000001ff */
[----:B------:R-:W-:Y:S01]  /*0b30*/  USHF.L.U32 UR12, UR6, 0x7, URZ ;  /* 0x00000007060c7899 */ /* 0x000fe200080006ff */
[----:B------:R-:W2:Y:S01]  /*0b40*/  LDCU.128 UR20, c[0x0][0x380] ;  /* 0x00007000ff1477ac */ /* 0x000ea20008000c00 */
[----:B------:R-:W-:-:S04]  /*0b50*/  USHF.L.U64.HI UR6, UR6, 0x7, UR7 ;  /* 0x0000000706067899 */ /* 0x000fc80008010207 */
[----:B------:R-:W-:Y:S02]  /*0b60*/  MOV R21, UR12 ;  /* 0x0000000c00157c02 */ /* 0x000fe40008000f00 */
[----:B------:R-:W-:Y:S01]  /*0b70*/  MOV R7, UR6 ;  /* 0x0000000600077c02 */ /* 0x000fe20008000f00 */
[----:B-1----:R-:W-:-:S04]  /*0b80*/  UIMAD.WIDE.U32 UR10, UR9, UR26, URZ ;  /* 0x0000001a090a72a5 */ /* 0x002fc8000f8e00ff */
[----:B------:R-:W-:Y:S02]  /*0b90*/  UIMAD UR11, UR9, UR27, UR11 ;  /* 0x0000001b090b72a4 */ /* 0x000fe4000f8e020b */
[----:B------:R-:W-:-:S04]  /*0ba0*/  UIADD3 UR10, UP0, UP1, UR12, UR10, UR24 ;  /* 0x0000000a0c0a7290 */ /* 0x000fc8000f91e018 */
[----:B------:R-:W-:Y:S01]  /*0bb0*/  UIADD3.X UR6, UPT, UPT, UR6, UR11, UR14, UP0, UP1 ;  /* 0x0000000b06067290 */ /* 0x000fe200087e240e */
[----:B0-----:R-:W-:Y:S02]  /*0bc0*/  SHF.R.U32.HI R2, RZ, 0x3, R4 ;  /* 0x00000003ff027819 */ /* 0x001fe40000011604 */
[----:B------:R-:W-:Y:S02]  /*0bd0*/  LOP3.LUT R4, R4, 0x1f, RZ, 0xc0, !PT ;  /* 0x0000001f04047812 */ /* 0x000fe400078ec0ff */
[----:B------:R-:W-:Y:S02]  /*0be0*/  LOP3.LUT R2, R2, 0x7c, RZ, 0xc0, !PT ;  /* 0x0000007c02027812 */ /* 0x000fe400078ec0ff */
[----:B------:R-:W-:-:S03]  /*0bf0*/  LOP3.LUT R4, R4, 0x7, RZ, 0xc0, !PT ;  /* 0x0000000704047812 */ /* 0x000fc600078ec0ff */
[----:B------:R-:W-:-:S04]  /*0c00*/  IMAD.HI.U32 R2, R28, 0x10, R2 ;  /* 0x000000101c027827 */ /* 0x000fc800078e0002 */
[----:B------:R-:W-:Y:S02]  /*0c10*/  IMAD R5, R2, UR26, RZ ;  /* 0x0000001a02057c24 */ /* 0x000fe4000f8e02ff */
[----:B------:R-:W-:-:S04]  /*0c20*/  IMAD.WIDE.U32 R2, R0, UR26, RZ ;  /* 0x0000001a00027c25 */ /* 0x000fc8000f8e00ff */
[----:B------:R-:W-:Y:S01]  /*0c30*/  IMAD R5, R0, UR27, R5 ;  /* 0x0000001b00057c24 */ /* 0x000fe2000f8e0205 */
[----:B------:R-:W-:Y:S02]  /*0c40*/  IADD3 R21, P2, P3, R21, UR24, R2 ;  /* 0x0000001815157c10 */ /* 0x000fe4000fb5e002 */
[C---:B------:R-:W-:Y:S02]  /*0c50*/  SHF.L.U32 R2, R4.reuse, 0x3, RZ ;  /* 0x0000000304027819 */ /* 0x040fe400000006ff */
[----:B------:R-:W-:Y:S02]  /*0c60*/  IADD3 R6, PT, PT, R3, R5, RZ ;  /* 0x0000000503067210 */ /* 0x000fe40007ffe0ff */
[----:B------:R-:W-:Y:S02]  /*0c70*/  SHF.L.U64.HI R5, R4, 0x3, RZ ;  /* 0x0000000304057819 */ /* 0x000fe400000102ff */
[----:B------:R-:W-:Y:S02]  /*0c80*/  IADD3 R3, P0, PT, R2, UR10, RZ ;  /* 0x0000000a02037c10 */ /* 0x000fe4000ff1e0ff */
[----:B------:R-:W-:-:S02]  /*0c90*/  IADD3 R21, P1, PT, R21, R2, RZ ;  /* 0x0000000215157210 */ /* 0x000fc40007f3e0ff */
[----:B------:R-:W-:Y:S02]  /*0ca0*/  IADD3.X R4, PT, PT, R7, UR14, R6, P2, P3 ;  /* 0x0000000e07047c10 */ /* 0x000fe400097e6406 */
[----:B--2---:R-:W-:Y:S02]  /*0cb0*/  LEA R2, P2, R3, UR22, 0x1 ;  /* 0x0000001603027c11 */ /* 0x004fe4000f8408ff */
[----:B------:R-:W-:Y:S02]  /*0cc0*/  LEA R20, P3, R21, UR20, 0x1 ;  /* 0x0000001415147c11 */ /* 0x000fe4000f8608ff */
[----:B------:R-:W-:Y:S02]  /*0cd0*/  IADD3.X R6, PT, PT, R5, UR6, RZ, P0, !PT ;  /* 0x0000000605067c10 */ /* 0x000fe400087fe4ff */
[----:B------:R-:W-:Y:S02]  /*0ce0*/  IADD3.X R4, PT, PT, R4, R5, RZ, P1, !PT ;  /* 0x0000000504047210 */ /* 0x000fe40000ffe4ff */
[----:B------:R-:W-:-:S02]  /*0cf0*/  LEA.HI.X R3, R3, UR23, R6, 0x1, P2 ;  /* 0x0000001703037c11 */ /* 0x000fc400090f0c06 */
[----:B------:R-:W-:-:S07]  /*0d00*/  LEA.HI.X R21, R21, UR21, R4, 0x1, P3 ;  /* 0x0000001515157c11 */ /* 0x000fce00098f0c04 */
.L_x_48:
[----:B------:R-:W2:Y:S04]  /*0d10*/  LDG.E.LU.128 R4, desc[UR16][R20.64] ;  /* 0x0000001014047981 */ /* 0x000ea8000c3e1d00 */
[----:B------:R-:W2:Y:S04]  /*0d20*/  LDG.E.128 R8, desc[UR16][R2.64] ;  /* 0x0000001002087981 */ /* 0x000ea8000c1e1d00 */
[----:B------:R0:W3:Y:S04]  /*0d30*/  LDG.E.LU.128 R12, desc[UR16][R20.64+0x80] ;  /* 0x00008010140c7981 */ /* 0x0000e8000c3e1d00 */
[----:B------:R1:W3:Y:S01]  /*0d40*/  LDG.E.128 R16, desc[UR16][R2.64+0x80] ;  /* 0x0000801002107981 */ /* 0x0002e2000c1e1d00 */
[----:B------:R-:W-:-:S04]  /*0d50*/  UIADD3 UR18, UP0, UPT, UR18, -0x1, URZ ;  /* 0xffffffff12127890 */ /* 0x000fc8000ff1e0ff */
[----:B------:R-:W-:Y:S01]  /*0d60*/  UIADD3.X UR8, UPT, UPT, UR8, -0x1, URZ, UP0, !UPT ;  /* 0xffffffff08087890 */ /* 0x000fe200087fe4ff */
[----:B0-----:R-:W-:Y:S01]  /*0d70*/  IADD3 R20, P1, PT, R20, 0x100, RZ ;  /* 0x0000010014147810 */ /* 0x001fe20007f3e0ff */
[----:B------:R-:W-:Y:S01]  /*0d80*/  UISETP.NE.U32.AND UP0, UPT, UR18, URZ, UPT ;  /* 0x000000ff1200728c */ /* 0x000fe2000bf05070 */
[----:B-1----:R-:W-:-:S03]  /*0d90*/  IADD3 R2, P0, PT, R2, 0x100, RZ ;  /* 0x0000010002027810 */ /* 0x002fc60007f1e0ff */
[----:B------:R-:W-:Y:S01]  /*0da0*/  UISETP.NE.AND.EX UP0, UPT, UR8, URZ, UPT, UP0 ;  /* 0x000000ff0800728c */ /* 0x000fe2000bf05300 */
[----:B------:R-:W-:Y:S02]  /*0db0*/  IADD3.X R21, PT, PT, RZ, R21, RZ, P1, !PT ;  /* 0x00000015ff157210 */ /* 0x000fe40000ffe4ff */
        /* <DEDUP_REMOVED lines=18> */
.L_x_45:
[----:B------:R-:W-:Y:S01]  /*0ee0*/  PRMT R23, R23, 0x5410, R23 ;  /* 0x0000541017177816 */ /* 0x000fe20000000017 */
[----:B------:R-:W0:Y:S04]  /*0ef0*/  S2R R4, SR_TID.X ;  /* 0x0000000000047919 */ /* 0x000e280000002100 */
[----:B------:R-:W1:Y:S02]  /*0f00*/  SHFL.BFLY PT, R2, R23, 0x4, 0x1f ;  /* 0x0c801f0017027f89 */ /* 0x000e6400000e0000 */
[----:B-1----:R-:W-:Y:S01]  /*0f10*/  HADD2 R2, R23.H0_H0, R2.H0_H0 ;  /* 0x2000000217027230 */ /* 0x002fe20000000800 */
[----:B0-----:R-:W-:-:S04]  /*0f20*/  LOP3.LUT R5, R4, 0x1f, RZ, 0xc0, !PT ;  /* 0x0000001f04057812 */ /* 0x001fc800078ec0ff */
[----:B------:R-:W0:Y:S01]  /*0f30*/  SHFL.BFLY PT, R3, R2, 0x2, 0x1f ;  /* 0x0c401f0002037f89 */ /* 0x000e2200000e0000 */
[----:B------:R-:W-:-:S04]  /*0f40*/  LOP3.LUT R5, R5, 0x7, RZ, 0xc0, !PT ;  /* 0x0000000705057812 */ /* 0x000fc800078ec0ff */
[----:B------:R-:W-:-:S04]  /*0f50*/  ISETP.NE.U32.AND P0, PT, R5, RZ, PT ;  /* 0x000000ff0500720c */ /* 0x000fc80003f05070 */
[----:B------:R-:W-:Y:S01]  /*0f60*/  ISETP.NE.AND.EX P0, PT, RZ, RZ, PT, P0 ;  /* 0x000000ffff00720c */ /* 0x000fe20003f05300 */
[----:B0-----:R-:W-:-:S05]  /*0f70*/  HADD2 R6, R2.H0_H0, R3.H0_H0 ;  /* 0x2000000302067230 */ /* 0x001fca0000000800 */
[----:B------:R0:W1:Y:S07]  /*0f80*/  SHFL.BFLY PT, R7, R6, 0x1, 0x1f ;  /* 0x0c201f0006077f89 */ /* 0x00006e00000e0000 */
[----:B------:R-:W-:Y:S05]  /*0f90*/  @P0 EXIT ;  /* 0x000000000000094d */ /* 0x000fea0003800000 */
[----:B------:R-:W2:Y:S01]  /*0fa0*/  LDC.64 R8, c[0x0][0x3a0] ;  /* 0x0000e800ff087b82 */ /* 0x000ea20000000a00 */
[----:B------:R-:W-:Y:S01]  /*0fb0*/  SHF.R.U32.HI R2, RZ, 0x3, R4 ;  /* 0x00000003ff027819 */ /* 0x000fe20000011604 */
[----:B------:R-:W3:Y:S01]  /*0fc0*/  LDCU.64 UR6, c[0x0][0x390] ;  /* 0x00007200ff0677ac */ /* 0x000ee20008000a00 */
[----:B------:R-:W-:Y:S01]  /*0fd0*/  MOV R3, RZ ;  /* 0x000000ff00037202 */ /* 0x000fe20000000f00 */
[----:B-1----:R-:W-:Y:S01]  /*0fe0*/  HADD2 R7, R6.H0_H0, R7.H0_H0 ;  /* 0x2000000706077230 */ /* 0x002fe20000000800 */
[----:B------:R-:W-:Y:S01]  /*0ff0*/  LOP3.LUT R2, R2, 0x7c, RZ, 0xc0, !PT ;  /* 0x0000007c02027812 */ /* 0x000fe200078ec0ff */
[----:B------:R-:W-:Y:S01]  /*1000*/  UMOV UR4, UR9 ;  /* 0x0000000900047c82 */ /* 0x000fe20008000000 */
[----:B------:R-:W-:-:S03]  /*1010*/  UMOV UR5, URZ ;  /* 0x000000ff00057c82 */ /* 0x000fc60008000000 */
[----:B------:R-:W-:-:S04]  /*1020*/  IMAD.HI.U32 R3, R28, 0x10, R2 ;  /* 0x000000101c037827 */ /* 0x000fc800078e0002 */
[-C--:B--2---:R-:W-:Y:S02]  /*1030*/  IMAD R2, R3, R8.reuse, RZ ;  /* 0x0000000803027224 */ /* 0x084fe400078e02ff */
[----:B------:R-:W-:-:S04]  /*1040*/  IMAD.WIDE.U32 R4, R0, R8, UR4 ;  /* 0x0000000400047e25 */ /* 0x000fc8000f8e0008 */
[----:B------:R-:W-:Y:S01]  /*1050*/  IMAD R3, R0, R9, R2 ;  /* 0x0000000900037224 */ /* 0x000fe200078e0202 */
[----:B---3--:R-:W-:-:S04]  /*1060*/  LEA R9, P0, R4, UR6, 0x1 ;  /* 0x0000000604097c11 */ /* 0x008fc8000f8008ff */
[----:B------:R-:W-:Y:S02]  /*1070*/  IADD3 R3, PT, PT, R5, R3, RZ ;  /* 0x0000000305037210 */ /* 0x000fe40007ffe0ff */
[C---:B------:R-:W-:Y:S02]  /*1080*/  LOP3.LUT R2, R9.reuse, 0xfffffffd, RZ, 0xc0, !PT ;  /* 0xfffffffd09027812 */ /* 0x040fe400078ec0ff */
[----:B------:R-:W-:Y:S02]  /*1090*/  LEA.HI.X R3, R4, UR7, R3, 0x1, P0 ;  /* 0x0000000704037c11 */ /* 0x000fe400080f0c03 */
[----:B------:R-:W-:-:S03]  /*10a0*/  LOP3.LUT R0, R9, 0x2, RZ, 0xc0, !PT ;  /* 0x0000000209007812 */ /* 0x000fc600078ec0ff */
[----:B------:R1:W5:Y:S01]  /*10b0*/  LD.E R5, desc[UR16][R2.64] ;  /* 0x0000001002057980 */ /* 0x000362000c101900 */
[----:B------:R-:W-:Y:S01]  /*10c0*/  ISETP.EQ.U32.AND P0, PT, R0, RZ, PT ;  /* 0x000000ff0000720c */ /* 0x000fe20003f02070 */
[----:B------:R-:W-:-:S05]  /*10d0*/  HFMA2 R0, -RZ, RZ, 0, 0.19775390625 ;  /* 0x00003254ff007431 */ /* 0x000fca00000001ff */
[----:B------:R-:W-:-:S07]  /*10e0*/  SEL R0, R0, 0x7610, P0 ;  /* 0x0000761000007807 */ /* 0x000fce0000000000 */
.L_x_49:
[----:B-----5:R-:W-:-:S05]  /*10f0*/  HADD2 R4, R5, R7.H0_H0 ;  /* 0x2000000705047230 */ /* 0x020fca0000000000 */
[----:B------:R-:W-:-:S06]  /*1100*/  PRMT R4, R5, R0, R4 ;  /* 0x0000000005047216 */ /* 0x000fcc0000000004 */
[----:B------:R-:W2:Y:S02]  /*1110*/  ATOM.E.CAS.STRONG.GPU PT, R4, [R2], R5, R4 ;  /* 0x000000050204738b */ /* 0x000ea400001ee104 */
[----:B--2---:R-:W-:Y:S02]  /*1120*/  ISETP.NE.U32.AND P0, PT, R4, R5, PT ;  /* 0x000000050400720c */ /* 0x004fe40003f05070 */
[----:B------:R-:W-:-:S11]  /*1130*/  MOV R5, R4 ;  /* 0x0000000400057202 */ /* 0x000fd60000000f00 */
[----:B------:R-:W-:Y:S05]  /*1140*/  @P0 BRA `(.L_x_49) ;  /* 0xfffffffc00e80947 */ /* 0x000fea000383ffff */
[----:B------:R-:W-:Y:S05]  /*1150*/  EXIT ;  /* 0x000000000000794d */ /* 0x000fea0003800000 */
        .weak           $__internal_3_$__cuda_sm20_div_u64
        .type           $__internal_3_$__cuda_sm20_div_u64,@function
        .size           $__internal_3_$__cuda_sm20_div_u64,(.L_x_54 - $__internal_3_$__cuda_sm20_div_u64)
$__internal_3_$__cuda_sm20_div_u64:
        /* <DEDUP_REMOVED lines=72> */
[----:B------:R-:W-:Y:S11]  /*15e0*/  RET.REL.NODEC R2 `(_Z20mySGemvKernel_Stage4I6__half6paramsILi1ELi128ELi8ELi4ELi4EEEvPKT_S5_PS3_mmm) ;  /* 0xffffffe802847950 */ /* 0x000ff60003c3ffff */
.L_x_50:
        /* <DEDUP_REMOVED lines=9> */
.L_x_54:


//--------------------- .nv.shared.reserved.0     --------------------------
	.section	.nv.shared.reserved.0,"aw",@nobits
	.weak		__nv_reservedSMEM_offset_0_alias
	.size		__nv_reservedSMEM_offset_0_alias, 0, 64
	.other		__nv_reservedSMEM_offset_0_alias,@"STO_CUDA_RESERVED_SHARED STV_DEFAULT"
__nv_reservedSMEM_offset_0_alias:
	.zero		0
	.zero		64


//--------------------- .nv.constant0._Z20mySGemvKernel_Stage4I6__half6paramsILi4ELi128ELi8ELi4ELi4EEEvPKT_S5_PS3_mmm --------------------------
	.section	.nv.constant0._Z20mySGemvKernel_Stage4I6__half6paramsILi4ELi128ELi8ELi4ELi4EEEvPKT_S5_PS3_mmm,"a",@progbits
	.sectionflags	@""
	.align	4
.nv.constant0._Z20mySGemvKernel_Stage4I6__half6paramsILi4ELi128ELi8ELi4ELi4EEEvPKT_S5_PS3_mmm:
	.zero		944


//--------------------- .nv.constant0._Z20mySGemvKernel_Stage4I6__half6paramsILi8ELi128ELi8ELi4ELi4EEEvPKT_S5_PS3_mmm --------------------------
	.section	.nv.constant0._Z20mySGemvKernel_Stage4I6__half6paramsILi8ELi128ELi8ELi4ELi4EEEvPKT_S5_PS3_mmm,"a",@progbits
	.sectionflags	@""
	.align	4
.nv.constant0._Z20mySGemvKernel_Stage4I6__half6paramsILi8ELi128ELi8ELi4ELi4EEEvPKT_S5_PS3_mmm:
	.zero		944


//--------------------- .nv.constant0._Z20mySGemvKernel_Stage4I6__half6paramsILi2ELi128ELi8ELi4ELi4EEEvPKT_S5_PS3_mmm --------------------------
	.section	.nv.constant0._Z20mySGemvKernel_Stage4I6__half6paramsILi2ELi128ELi8ELi4ELi4EEEvPKT_S5_PS3_mmm,"a",@progbits
	.sectionflags	@""
	.align	4
.nv.constant0._Z20mySGemvKernel_Stage4I6__half6paramsILi2ELi128ELi8ELi4ELi4EEEvPKT_S5_PS3_mmm:
	.zero		944


//--------------------- .nv.constant0._Z20mySGemvKernel_Stage4I6__half6paramsILi1ELi128ELi8ELi4ELi4EEEvPKT_S5_PS3_mmm --------------------------
	.section	.nv.constant0._Z20mySGemvKernel_Stage4I6__half6paramsILi1ELi128ELi8ELi4ELi4EEEvPKT_S5_PS3_mmm,"a",@progbits
	.sectionflags	@""
	.align	4
.nv.constant0._Z20mySGemvKernel_Stage4I6__half6paramsILi1ELi128ELi8ELi4ELi4EEEvPKT_S5_PS3_mmm:
	.zero		944


//--------------------- SYMBOLS --------------------------

	.type		.nv.reservedSmem.offset0,@object
	.size		.nv.reservedSmem.offset0,0x4
